//
// Generated by NVIDIA NVVM Compiler
//
// Compiler Build ID: CL-36424714
// Cuda compilation tools, release 13.0, V13.0.88
// Based on NVVM 20.0.0
//

.version 9.0
.target sm_100
.address_size 64

	// .globl	_Z8sgemm_v4ILi128ELi128ELi8ELi8ELi8EEviiifPfS0_fS0_
// _ZZ8sgemm_v4ILi128ELi128ELi8ELi8ELi8EEviiifPfS0_fS0_E2As has been demoted
// _ZZ8sgemm_v4ILi128ELi128ELi8ELi8ELi8EEviiifPfS0_fS0_E2Bs has been demoted

.visible .entry _Z8sgemm_v4ILi128ELi128ELi8ELi8ELi8EEviiifPfS0_fS0_(
	.param .u32 _Z8sgemm_v4ILi128ELi128ELi8ELi8ELi8EEviiifPfS0_fS0__param_0,
	.param .u32 _Z8sgemm_v4ILi128ELi128ELi8ELi8ELi8EEviiifPfS0_fS0__param_1,
	.param .u32 _Z8sgemm_v4ILi128ELi128ELi8ELi8ELi8EEviiifPfS0_fS0__param_2,
	.param .f32 _Z8sgemm_v4ILi128ELi128ELi8ELi8ELi8EEviiifPfS0_fS0__param_3,
	.param .u64 .ptr .align 1 _Z8sgemm_v4ILi128ELi128ELi8ELi8ELi8EEviiifPfS0_fS0__param_4,
	.param .u64 .ptr .align 1 _Z8sgemm_v4ILi128ELi128ELi8ELi8ELi8EEviiifPfS0_fS0__param_5,
	.param .f32 _Z8sgemm_v4ILi128ELi128ELi8ELi8ELi8EEviiifPfS0_fS0__param_6,
	.param .u64 .ptr .align 1 _Z8sgemm_v4ILi128ELi128ELi8ELi8ELi8EEviiifPfS0_fS0__param_7
)
{
	.reg .pred 	%p<12>;
	.reg .b16 	%rs<9>;
	.reg .b32 	%r<199>;
	.reg .b32 	%f<1109>;
	.reg .b64 	%rd<84>;
	// demoted variable
	.shared .align 4 .b8 _ZZ8sgemm_v4ILi128ELi128ELi8ELi8ELi8EEviiifPfS0_fS0_E2As[4096];
	// demoted variable
	.shared .align 4 .b8 _ZZ8sgemm_v4ILi128ELi128ELi8ELi8ELi8EEviiifPfS0_fS0_E2Bs[4096];
	ld.param.u32 	%r39, [_Z8sgemm_v4ILi128ELi128ELi8ELi8ELi8EEviiifPfS0_fS0__param_2];
	ld.param.u64 	%rd11, [_Z8sgemm_v4ILi128ELi128ELi8ELi8ELi8EEviiifPfS0_fS0__param_4];
	ld.param.u64 	%rd12, [_Z8sgemm_v4ILi128ELi128ELi8ELi8ELi8EEviiifPfS0_fS0__param_5];
	cvta.to.global.u64 	%rd13, %rd11;
	cvta.to.global.u64 	%rd14, %rd12;
	mov.u32 	%r40, %ctaid.x;
	mov.u32 	%r41, %ctaid.y;
	mov.u32 	%r42, %tid.x;
	mul.lo.s32 	%r43, %r41, %r39;
	shl.b32 	%r44, %r43, 7;
	mul.wide.s32 	%rd15, %r44, 4;
	add.s64 	%rd81, %rd13, %rd15;
	shl.b32 	%r45, %r40, 7;
	mul.wide.u32 	%rd16, %r45, 4;
	add.s64 	%rd82, %rd14, %rd16;
	shr.u32 	%r1, %r42, 3;
	shr.u32 	%r2, %r42, 7;
	setp.lt.s32 	%p1, %r39, 1;
	mov.f32 	%f1045, 0f00000000;
	mov.f32 	%f1046, %f1045;
	mov.f32 	%f1047, %f1045;
	mov.f32 	%f1048, %f1045;
	mov.f32 	%f1049, %f1045;
	mov.f32 	%f1050, %f1045;
	mov.f32 	%f1051, %f1045;
	mov.f32 	%f1052, %f1045;
	mov.f32 	%f1053, %f1045;
	mov.f32 	%f1054, %f1045;
	mov.f32 	%f1055, %f1045;
	mov.f32 	%f1056, %f1045;
	mov.f32 	%f1057, %f1045;
	mov.f32 	%f1058, %f1045;
	mov.f32 	%f1059, %f1045;
	mov.f32 	%f1060, %f1045;
	mov.f32 	%f1061, %f1045;
	mov.f32 	%f1062, %f1045;
	mov.f32 	%f1063, %f1045;
	mov.f32 	%f1064, %f1045;
	mov.f32 	%f1065, %f1045;
	mov.f32 	%f1066, %f1045;
	mov.f32 	%f1067, %f1045;
	mov.f32 	%f1068, %f1045;
	mov.f32 	%f1069, %f1045;
	mov.f32 	%f1070, %f1045;
	mov.f32 	%f1071, %f1045;
	mov.f32 	%f1072, %f1045;
	mov.f32 	%f1073, %f1045;
	mov.f32 	%f1074, %f1045;
	mov.f32 	%f1075, %f1045;
	mov.f32 	%f1076, %f1045;
	mov.f32 	%f1077, %f1045;
	mov.f32 	%f1078, %f1045;
	mov.f32 	%f1079, %f1045;
	mov.f32 	%f1080, %f1045;
	mov.f32 	%f1081, %f1045;
	mov.f32 	%f1082, %f1045;
	mov.f32 	%f1083, %f1045;
	mov.f32 	%f1084, %f1045;
	mov.f32 	%f1085, %f1045;
	mov.f32 	%f1086, %f1045;
	mov.f32 	%f1087, %f1045;
	mov.f32 	%f1088, %f1045;
	mov.f32 	%f1089, %f1045;
	mov.f32 	%f1090, %f1045;
	mov.f32 	%f1091, %f1045;
	mov.f32 	%f1092, %f1045;
	mov.f32 	%f1093, %f1045;
	mov.f32 	%f1094, %f1045;
	mov.f32 	%f1095, %f1045;
	mov.f32 	%f1096, %f1045;
	mov.f32 	%f1097, %f1045;
	mov.f32 	%f1098, %f1045;
	mov.f32 	%f1099, %f1045;
	mov.f32 	%f1100, %f1045;
	mov.f32 	%f1101, %f1045;
	mov.f32 	%f1102, %f1045;
	mov.f32 	%f1103, %f1045;
	mov.f32 	%f1104, %f1045;
	mov.f32 	%f1105, %f1045;
	mov.f32 	%f1106, %f1045;
	mov.f32 	%f1107, %f1045;
	mov.f32 	%f1108, %f1045;
	@%p1 bra 	$L__BB0_16;
	cvt.u16.u32 	%rs1, %r1;
	div.u16 	%rs2, 127, %rs1;
	add.s16 	%rs3, %rs2, 1;
	cvt.u32.u16 	%r47, %rs3;
	and.b32  	%r3, %r47, 3;
	and.b32  	%r48, %r47, 252;
	cvt.u16.u32 	%rs4, %r2;
	div.u16 	%rs5, 127, %rs4;
	add.s16 	%rs6, %rs5, 1;
	cvt.u32.u16 	%r49, %rs6;
	and.b32  	%r4, %r49, 3;
	and.b32  	%r5, %r49, 252;
	neg.s32 	%r6, %r48;
	mov.b32 	%r189, 0;
	mov.f32 	%f1045, 0f00000000;
$L__BB0_2:
	mov.u32 	%r51, %tid.x;
	setp.gt.u32 	%p2, %r51, 343;
	mov.b32 	%r196, 0;
	@%p2 bra 	$L__BB0_5;
	ld.param.u32 	%r183, [_Z8sgemm_v4ILi128ELi128ELi8ELi8ELi8EEviiifPfS0_fS0__param_2];
	mov.u32 	%r53, %tid.x;
	shr.u32 	%r54, %r53, 3;
	mul.lo.s32 	%r55, %r183, %r54;
	shl.b32 	%r56, %r55, 1;
	and.b32  	%r57, %r53, 7;
	add.s32 	%r194, %r56, %r57;
	mad.lo.s32 	%r193, %r55, 3, %r57;
	shl.b32 	%r58, %r54, 5;
	shl.b32 	%r59, %r53, 2;
	and.b32  	%r60, %r59, 28;
	or.b32  	%r61, %r58, %r60;
	mov.u32 	%r62, _ZZ8sgemm_v4ILi128ELi128ELi8ELi8ELi8EEviiifPfS0_fS0_E2As;
	add.s32 	%r191, %r62, %r61;
	shl.b32 	%r63, %r55, 2;
	add.s32 	%r192, %r63, %r57;
	add.s32 	%r64, %r55, %r57;
	mul.wide.u32 	%rd17, %r64, 4;
	add.s64 	%rd83, %rd81, %rd17;
	mov.b32 	%r196, 0;
	mov.u32 	%r190, %r6;
$L__BB0_4:
	.pragma "nounroll";
	ld.param.u32 	%r184, [_Z8sgemm_v4ILi128ELi128ELi8ELi8ELi8EEviiifPfS0_fS0__param_2];
	mov.u32 	%r65, %tid.x;
	shr.u32 	%r66, %r65, 3;
	add.s32 	%r67, %r196, %r66;
	ld.global.f32 	%f197, [%rd83];
	st.shared.f32 	[%r191], %f197;
	add.s32 	%r68, %r67, %r66;
	mul.wide.u32 	%rd18, %r194, 4;
	add.s64 	%rd19, %rd81, %rd18;
	ld.global.f32 	%f198, [%rd19];
	cvt.u16.u32 	%rs7, %r66;
	and.b16  	%rs8, %rs7, 63;
	mul.wide.u16 	%r69, %rs8, 32;
	add.s32 	%r70, %r191, %r69;
	st.shared.f32 	[%r70], %f198;
	add.s32 	%r71, %r68, %r66;
	mul.wide.u32 	%rd20, %r193, 4;
	add.s64 	%rd21, %rd81, %rd20;
	ld.global.f32 	%f199, [%rd21];
	mul.wide.u16 	%r72, %rs8, 64;
	add.s32 	%r73, %r191, %r72;
	st.shared.f32 	[%r73], %f199;
	add.s32 	%r196, %r71, %r66;
	mul.wide.u32 	%rd22, %r192, 4;
	add.s64 	%rd23, %rd81, %rd22;
	ld.global.f32 	%f200, [%rd23];
	mul.wide.u16 	%r74, %rs8, 96;
	add.s32 	%r75, %r191, %r74;
	st.shared.f32 	[%r75], %f200;
	mul.lo.s32 	%r76, %r184, %r66;
	shl.b32 	%r77, %r76, 2;
	add.s32 	%r194, %r194, %r77;
	add.s32 	%r193, %r193, %r77;
	add.s32 	%r192, %r192, %r77;
	shl.b32 	%r78, %r66, 7;
	add.s32 	%r191, %r191, %r78;
	mul.wide.u32 	%rd24, %r77, 4;
	add.s64 	%rd83, %rd83, %rd24;
	add.s32 	%r190, %r190, 4;
	setp.ne.s32 	%p3, %r190, 0;
	@%p3 bra 	$L__BB0_4;
$L__BB0_5:
	setp.eq.s32 	%p4, %r3, 0;
	@%p4 bra 	$L__BB0_9;
	ld.param.u32 	%r185, [_Z8sgemm_v4ILi128ELi128ELi8ELi8ELi8EEviiifPfS0_fS0__param_2];
	setp.eq.s32 	%p5, %r3, 1;
	mov.u32 	%r79, %tid.x;
	shr.u32 	%r80, %r79, 3;
	add.s32 	%r25, %r196, %r80;
	and.b32  	%r81, %r79, 7;
	mad.lo.s32 	%r82, %r25, %r185, %r81;
	mul.wide.u32 	%rd25, %r82, 4;
	add.s64 	%rd26, %rd81, %rd25;
	ld.global.f32 	%f201, [%rd26];
	shl.b32 	%r83, %r25, 5;
	shl.b32 	%r84, %r79, 2;
	and.b32  	%r85, %r84, 28;
	or.b32  	%r86, %r83, %r85;
	mov.u32 	%r87, _ZZ8sgemm_v4ILi128ELi128ELi8ELi8ELi8EEviiifPfS0_fS0_E2As;
	add.s32 	%r88, %r87, %r86;
	st.shared.f32 	[%r88], %f201;
	@%p5 bra 	$L__BB0_9;
	ld.param.u32 	%r186, [_Z8sgemm_v4ILi128ELi128ELi8ELi8ELi8EEviiifPfS0_fS0__param_2];
	setp.eq.s32 	%p6, %r3, 2;
	mov.u32 	%r89, %tid.x;
	shr.u32 	%r90, %r89, 3;
	add.s32 	%r26, %r25, %r90;
	and.b32  	%r91, %r89, 7;
	mad.lo.s32 	%r92, %r26, %r186, %r91;
	mul.wide.u32 	%rd27, %r92, 4;
	add.s64 	%rd28, %rd81, %rd27;
	ld.global.f32 	%f202, [%rd28];
	shl.b32 	%r93, %r25, 5;
	shl.b32 	%r94, %r89, 2;
	and.b32  	%r95, %r94, 28;
	or.b32  	%r96, %r93, %r95;
	mov.u32 	%r97, _ZZ8sgemm_v4ILi128ELi128ELi8ELi8ELi8EEviiifPfS0_fS0_E2As;
	add.s32 	%r98, %r97, %r96;
	and.b32  	%r99, %r94, 4064;
	add.s32 	%r27, %r98, %r99;
	st.shared.f32 	[%r27], %f202;
	@%p6 bra 	$L__BB0_9;
	ld.param.u32 	%r187, [_Z8sgemm_v4ILi128ELi128ELi8ELi8ELi8EEviiifPfS0_fS0__param_2];
	shr.u32 	%r101, %r89, 3;
	add.s32 	%r102, %r26, %r101;
	and.b32  	%r103, %r89, 7;
	mad.lo.s32 	%r104, %r102, %r187, %r103;
	mul.wide.u32 	%rd29, %r104, 4;
	add.s64 	%rd30, %rd81, %rd29;
	ld.global.f32 	%f203, [%rd30];
	shl.b32 	%r105, %r89, 2;
	and.b32  	%r106, %r105, 4064;
	add.s32 	%r107, %r27, %r106;
	st.shared.f32 	[%r107], %f203;
$L__BB0_9:
	mov.b32 	%r197, 0;
	mov.u32 	%r198, %r197;
$L__BB0_10:
	.pragma "nounroll";
	ld.param.u32 	%r177, [_Z8sgemm_v4ILi128ELi128ELi8ELi8ELi8EEviiifPfS0_fS0__param_1];
	mov.u32 	%r109, %tid.x;
	shr.u32 	%r110, %r109, 7;
	add.s32 	%r111, %r197, %r110;
	and.b32  	%r112, %r109, 127;
	mad.lo.s32 	%r113, %r111, %r177, %r112;
	mul.wide.s32 	%rd31, %r113, 4;
	add.s64 	%rd32, %rd82, %rd31;
	ld.global.f32 	%f204, [%rd32];
	shl.b32 	%r114, %r111, 9;
	shl.b32 	%r115, %r109, 2;
	and.b32  	%r116, %r115, 508;
	or.b32  	%r117, %r114, %r116;
	mov.u32 	%r118, _ZZ8sgemm_v4ILi128ELi128ELi8ELi8ELi8EEviiifPfS0_fS0_E2Bs;
	add.s32 	%r119, %r118, %r117;
	st.shared.f32 	[%r119], %f204;
	add.s32 	%r120, %r111, %r110;
	mad.lo.s32 	%r121, %r120, %r177, %r112;
	mul.wide.s32 	%rd33, %r121, 4;
	add.s64 	%rd34, %rd82, %rd33;
	ld.global.f32 	%f205, [%rd34];
	and.b32  	%r122, %r115, 3584;
	add.s32 	%r123, %r119, %r122;
	st.shared.f32 	[%r123], %f205;
	add.s32 	%r124, %r120, %r110;
	mad.lo.s32 	%r125, %r124, %r177, %r112;
	mul.wide.s32 	%rd35, %r125, 4;
	add.s64 	%rd36, %rd82, %rd35;
	ld.global.f32 	%f206, [%rd36];
	add.s32 	%r126, %r123, %r122;
	st.shared.f32 	[%r126], %f206;
	add.s32 	%r197, %r124, %r110;
	mad.lo.s32 	%r127, %r197, %r177, %r112;
	mul.wide.s32 	%rd37, %r127, 4;
	add.s64 	%rd38, %rd82, %rd37;
	ld.global.f32 	%f207, [%rd38];
	add.s32 	%r31, %r126, %r122;
	st.shared.f32 	[%r31], %f207;
	add.s32 	%r198, %r198, 4;
	setp.ne.s32 	%p7, %r198, %r5;
	@%p7 bra 	$L__BB0_10;
	setp.eq.s32 	%p8, %r4, 0;
	@%p8 bra 	$L__BB0_15;
	ld.param.u32 	%r178, [_Z8sgemm_v4ILi128ELi128ELi8ELi8ELi8EEviiifPfS0_fS0__param_1];
	setp.eq.s32 	%p9, %r4, 1;
	mov.u32 	%r128, %tid.x;
	shr.u32 	%r129, %r128, 7;
	add.s32 	%r33, %r197, %r129;
	and.b32  	%r130, %r128, 127;
	mad.lo.s32 	%r131, %r33, %r178, %r130;
	mul.wide.s32 	%rd39, %r131, 4;
	add.s64 	%rd40, %rd82, %rd39;
	ld.global.f32 	%f208, [%rd40];
	shl.b32 	%r132, %r128, 2;
	and.b32  	%r133, %r132, 3584;
	add.s32 	%r34, %r31, %r133;
	st.shared.f32 	[%r34], %f208;
	@%p9 bra 	$L__BB0_15;
	ld.param.u32 	%r179, [_Z8sgemm_v4ILi128ELi128ELi8ELi8ELi8EEviiifPfS0_fS0__param_1];
	setp.eq.s32 	%p10, %r4, 2;
	mov.u32 	%r134, %tid.x;
	shr.u32 	%r135, %r134, 7;
	add.s32 	%r35, %r33, %r135;
	and.b32  	%r136, %r134, 127;
	mad.lo.s32 	%r137, %r35, %r179, %r136;
	mul.wide.s32 	%rd41, %r137, 4;
	add.s64 	%rd42, %rd82, %rd41;
	ld.global.f32 	%f209, [%rd42];
	shl.b32 	%r138, %r134, 2;
	and.b32  	%r139, %r138, 3584;
	add.s32 	%r36, %r34, %r139;
	st.shared.f32 	[%r36], %f209;
	@%p10 bra 	$L__BB0_15;
	ld.param.u32 	%r180, [_Z8sgemm_v4ILi128ELi128ELi8ELi8ELi8EEviiifPfS0_fS0__param_1];
	shr.u32 	%r141, %r134, 7;
	add.s32 	%r142, %r35, %r141;
	and.b32  	%r143, %r134, 127;
	mad.lo.s32 	%r144, %r142, %r180, %r143;
	mul.wide.s32 	%rd43, %r144, 4;
	add.s64 	%rd44, %rd82, %rd43;
	ld.global.f32 	%f210, [%rd44];
	shl.b32 	%r145, %r134, 2;
	and.b32  	%r146, %r145, 3584;
	add.s32 	%r147, %r36, %r146;
	st.shared.f32 	[%r147], %f210;
$L__BB0_15:
	ld.param.u32 	%r188, [_Z8sgemm_v4ILi128ELi128ELi8ELi8ELi8EEviiifPfS0_fS0__param_2];
	ld.param.u32 	%r181, [_Z8sgemm_v4ILi128ELi128ELi8ELi8ELi8EEviiifPfS0_fS0__param_1];
	shl.b32 	%r148, %r181, 3;
	bar.sync 	0;
	add.s64 	%rd81, %rd81, 32;
	mul.wide.s32 	%rd45, %r148, 4;
	add.s64 	%rd82, %rd82, %rd45;
	mov.u32 	%r149, %tid.x;
	shl.b32 	%r150, %r149, 4;
	and.b32  	%r151, %r150, 16128;
	mov.u32 	%r152, _ZZ8sgemm_v4ILi128ELi128ELi8ELi8ELi8EEviiifPfS0_fS0_E2As;
	add.s32 	%r153, %r152, %r151;
	ld.shared.f32 	%f211, [%r153];
	shl.b32 	%r154, %r149, 5;
	and.b32  	%r155, %r154, 480;
	mov.u32 	%r156, _ZZ8sgemm_v4ILi128ELi128ELi8ELi8ELi8EEviiifPfS0_fS0_E2Bs;
	add.s32 	%r157, %r156, %r155;
	ld.shared.f32 	%f212, [%r157];
	fma.rn.f32 	%f213, %f211, %f212, %f1108;
	ld.shared.f32 	%f214, [%r157+4];
	fma.rn.f32 	%f215, %f211, %f214, %f1107;
	ld.shared.f32 	%f216, [%r157+8];
	fma.rn.f32 	%f217, %f211, %f216, %f1106;
	ld.shared.f32 	%f218, [%r157+12];
	fma.rn.f32 	%f219, %f211, %f218, %f1105;
	ld.shared.f32 	%f220, [%r157+16];
	fma.rn.f32 	%f221, %f211, %f220, %f1104;
	ld.shared.f32 	%f222, [%r157+20];
	fma.rn.f32 	%f223, %f211, %f222, %f1103;
	ld.shared.f32 	%f224, [%r157+24];
	fma.rn.f32 	%f225, %f211, %f224, %f1102;
	ld.shared.f32 	%f226, [%r157+28];
	fma.rn.f32 	%f227, %f211, %f226, %f1101;
	ld.shared.f32 	%f228, [%r153+32];
	fma.rn.f32 	%f229, %f228, %f212, %f1100;
	fma.rn.f32 	%f230, %f228, %f214, %f1099;
	fma.rn.f32 	%f231, %f228, %f216, %f1098;
	fma.rn.f32 	%f232, %f228, %f218, %f1097;
	fma.rn.f32 	%f233, %f228, %f220, %f1096;
	fma.rn.f32 	%f234, %f228, %f222, %f1095;
	fma.rn.f32 	%f235, %f228, %f224, %f1094;
	fma.rn.f32 	%f236, %f228, %f226, %f1093;
	ld.shared.f32 	%f237, [%r153+64];
	fma.rn.f32 	%f238, %f237, %f212, %f1092;
	fma.rn.f32 	%f239, %f237, %f214, %f1091;
	fma.rn.f32 	%f240, %f237, %f216, %f1090;
	fma.rn.f32 	%f241, %f237, %f218, %f1089;
	fma.rn.f32 	%f242, %f237, %f220, %f1088;
	fma.rn.f32 	%f243, %f237, %f222, %f1087;
	fma.rn.f32 	%f244, %f237, %f224, %f1086;
	fma.rn.f32 	%f245, %f237, %f226, %f1085;
	ld.shared.f32 	%f246, [%r153+96];
	fma.rn.f32 	%f247, %f246, %f212, %f1084;
	fma.rn.f32 	%f248, %f246, %f214, %f1083;
	fma.rn.f32 	%f249, %f246, %f216, %f1082;
	fma.rn.f32 	%f250, %f246, %f218, %f1081;
	fma.rn.f32 	%f251, %f246, %f220, %f1080;
	fma.rn.f32 	%f252, %f246, %f222, %f1079;
	fma.rn.f32 	%f253, %f246, %f224, %f1078;
	fma.rn.f32 	%f254, %f246, %f226, %f1077;
	ld.shared.f32 	%f255, [%r153+128];
	fma.rn.f32 	%f256, %f255, %f212, %f1076;
	fma.rn.f32 	%f257, %f255, %f214, %f1075;
	fma.rn.f32 	%f258, %f255, %f216, %f1074;
	fma.rn.f32 	%f259, %f255, %f218, %f1073;
	fma.rn.f32 	%f260, %f255, %f220, %f1072;
	fma.rn.f32 	%f261, %f255, %f222, %f1071;
	fma.rn.f32 	%f262, %f255, %f224, %f1070;
	fma.rn.f32 	%f263, %f255, %f226, %f1069;
	ld.shared.f32 	%f264, [%r153+160];
	fma.rn.f32 	%f265, %f264, %f212, %f1068;
	fma.rn.f32 	%f266, %f264, %f214, %f1067;
	fma.rn.f32 	%f267, %f264, %f216, %f1066;
	fma.rn.f32 	%f268, %f264, %f218, %f1065;
	fma.rn.f32 	%f269, %f264, %f220, %f1064;
	fma.rn.f32 	%f270, %f264, %f222, %f1063;
	fma.rn.f32 	%f271, %f264, %f224, %f1062;
	fma.rn.f32 	%f272, %f264, %f226, %f1061;
	ld.shared.f32 	%f273, [%r153+192];
	fma.rn.f32 	%f274, %f273, %f212, %f1060;
	fma.rn.f32 	%f275, %f273, %f214, %f1059;
	fma.rn.f32 	%f276, %f273, %f216, %f1058;
	fma.rn.f32 	%f277, %f273, %f218, %f1057;
	fma.rn.f32 	%f278, %f273, %f220, %f1056;
	fma.rn.f32 	%f279, %f273, %f222, %f1055;
	fma.rn.f32 	%f280, %f273, %f224, %f1054;
	fma.rn.f32 	%f281, %f273, %f226, %f1053;
	ld.shared.f32 	%f282, [%r153+224];
	fma.rn.f32 	%f283, %f282, %f212, %f1052;
	fma.rn.f32 	%f284, %f282, %f214, %f1051;
	fma.rn.f32 	%f285, %f282, %f216, %f1050;
	fma.rn.f32 	%f286, %f282, %f218, %f1049;
	fma.rn.f32 	%f287, %f282, %f220, %f1048;
	fma.rn.f32 	%f288, %f282, %f222, %f1047;
	fma.rn.f32 	%f289, %f282, %f224, %f1046;
	fma.rn.f32 	%f290, %f282, %f226, %f1045;
	ld.shared.f32 	%f291, [%r153+4];
	ld.shared.f32 	%f292, [%r157+512];
	fma.rn.f32 	%f293, %f291, %f292, %f213;
	ld.shared.f32 	%f294, [%r157+516];
	fma.rn.f32 	%f295, %f291, %f294, %f215;
	ld.shared.f32 	%f296, [%r157+520];
	fma.rn.f32 	%f297, %f291, %f296, %f217;
	ld.shared.f32 	%f298, [%r157+524];
	fma.rn.f32 	%f299, %f291, %f298, %f219;
	ld.shared.f32 	%f300, [%r157+528];
	fma.rn.f32 	%f301, %f291, %f300, %f221;
	ld.shared.f32 	%f302, [%r157+532];
	fma.rn.f32 	%f303, %f291, %f302, %f223;
	ld.shared.f32 	%f304, [%r157+536];
	fma.rn.f32 	%f305, %f291, %f304, %f225;
	ld.shared.f32 	%f306, [%r157+540];
	fma.rn.f32 	%f307, %f291, %f306, %f227;
	ld.shared.f32 	%f308, [%r153+36];
	fma.rn.f32 	%f309, %f308, %f292, %f229;
	fma.rn.f32 	%f310, %f308, %f294, %f230;
	fma.rn.f32 	%f311, %f308, %f296, %f231;
	fma.rn.f32 	%f312, %f308, %f298, %f232;
	fma.rn.f32 	%f313, %f308, %f300, %f233;
	fma.rn.f32 	%f314, %f308, %f302, %f234;
	fma.rn.f32 	%f315, %f308, %f304, %f235;
	fma.rn.f32 	%f316, %f308, %f306, %f236;
	ld.shared.f32 	%f317, [%r153+68];
	fma.rn.f32 	%f318, %f317, %f292, %f238;
	fma.rn.f32 	%f319, %f317, %f294, %f239;
	fma.rn.f32 	%f320, %f317, %f296, %f240;
	fma.rn.f32 	%f321, %f317, %f298, %f241;
	fma.rn.f32 	%f322, %f317, %f300, %f242;
	fma.rn.f32 	%f323, %f317, %f302, %f243;
	fma.rn.f32 	%f324, %f317, %f304, %f244;
	fma.rn.f32 	%f325, %f317, %f306, %f245;
	ld.shared.f32 	%f326, [%r153+100];
	fma.rn.f32 	%f327, %f326, %f292, %f247;
	fma.rn.f32 	%f328, %f326, %f294, %f248;
	fma.rn.f32 	%f329, %f326, %f296, %f249;
	fma.rn.f32 	%f330, %f326, %f298, %f250;
	fma.rn.f32 	%f331, %f326, %f300, %f251;
	fma.rn.f32 	%f332, %f326, %f302, %f252;
	fma.rn.f32 	%f333, %f326, %f304, %f253;
	fma.rn.f32 	%f334, %f326, %f306, %f254;
	ld.shared.f32 	%f335, [%r153+132];
	fma.rn.f32 	%f336, %f335, %f292, %f256;
	fma.rn.f32 	%f337, %f335, %f294, %f257;
	fma.rn.f32 	%f338, %f335, %f296, %f258;
	fma.rn.f32 	%f339, %f335, %f298, %f259;
	fma.rn.f32 	%f340, %f335, %f300, %f260;
	fma.rn.f32 	%f341, %f335, %f302, %f261;
	fma.rn.f32 	%f342, %f335, %f304, %f262;
	fma.rn.f32 	%f343, %f335, %f306, %f263;
	ld.shared.f32 	%f344, [%r153+164];
	fma.rn.f32 	%f345, %f344, %f292, %f265;
	fma.rn.f32 	%f346, %f344, %f294, %f266;
	fma.rn.f32 	%f347, %f344, %f296, %f267;
	fma.rn.f32 	%f348, %f344, %f298, %f268;
	fma.rn.f32 	%f349, %f344, %f300, %f269;
	fma.rn.f32 	%f350, %f344, %f302, %f270;
	fma.rn.f32 	%f351, %f344, %f304, %f271;
	fma.rn.f32 	%f352, %f344, %f306, %f272;
	ld.shared.f32 	%f353, [%r153+196];
	fma.rn.f32 	%f354, %f353, %f292, %f274;
	fma.rn.f32 	%f355, %f353, %f294, %f275;
	fma.rn.f32 	%f356, %f353, %f296, %f276;
	fma.rn.f32 	%f357, %f353, %f298, %f277;
	fma.rn.f32 	%f358, %f353, %f300, %f278;
	fma.rn.f32 	%f359, %f353, %f302, %f279;
	fma.rn.f32 	%f360, %f353, %f304, %f280;
	fma.rn.f32 	%f361, %f353, %f306, %f281;
	ld.shared.f32 	%f362, [%r153+228];
	fma.rn.f32 	%f363, %f362, %f292, %f283;
	fma.rn.f32 	%f364, %f362, %f294, %f284;
	fma.rn.f32 	%f365, %f362, %f296, %f285;
	fma.rn.f32 	%f366, %f362, %f298, %f286;
	fma.rn.f32 	%f367, %f362, %f300, %f287;
	fma.rn.f32 	%f368, %f362, %f302, %f288;
	fma.rn.f32 	%f369, %f362, %f304, %f289;
	fma.rn.f32 	%f370, %f362, %f306, %f290;
	ld.shared.f32 	%f371, [%r153+8];
	ld.shared.f32 	%f372, [%r157+1024];
	fma.rn.f32 	%f373, %f371, %f372, %f293;
	ld.shared.f32 	%f374, [%r157+1028];
	fma.rn.f32 	%f375, %f371, %f374, %f295;
	ld.shared.f32 	%f376, [%r157+1032];
	fma.rn.f32 	%f377, %f371, %f376, %f297;
	ld.shared.f32 	%f378, [%r157+1036];
	fma.rn.f32 	%f379, %f371, %f378, %f299;
	ld.shared.f32 	%f380, [%r157+1040];
	fma.rn.f32 	%f381, %f371, %f380, %f301;
	ld.shared.f32 	%f382, [%r157+1044];
	fma.rn.f32 	%f383, %f371, %f382, %f303;
	ld.shared.f32 	%f384, [%r157+1048];
	fma.rn.f32 	%f385, %f371, %f384, %f305;
	ld.shared.f32 	%f386, [%r157+1052];
	fma.rn.f32 	%f387, %f371, %f386, %f307;
	ld.shared.f32 	%f388, [%r153+40];
	fma.rn.f32 	%f389, %f388, %f372, %f309;
	fma.rn.f32 	%f390, %f388, %f374, %f310;
	fma.rn.f32 	%f391, %f388, %f376, %f311;
	fma.rn.f32 	%f392, %f388, %f378, %f312;
	fma.rn.f32 	%f393, %f388, %f380, %f313;
	fma.rn.f32 	%f394, %f388, %f382, %f314;
	fma.rn.f32 	%f395, %f388, %f384, %f315;
	fma.rn.f32 	%f396, %f388, %f386, %f316;
	ld.shared.f32 	%f397, [%r153+72];
	fma.rn.f32 	%f398, %f397, %f372, %f318;
	fma.rn.f32 	%f399, %f397, %f374, %f319;
	fma.rn.f32 	%f400, %f397, %f376, %f320;
	fma.rn.f32 	%f401, %f397, %f378, %f321;
	fma.rn.f32 	%f402, %f397, %f380, %f322;
	fma.rn.f32 	%f403, %f397, %f382, %f323;
	fma.rn.f32 	%f404, %f397, %f384, %f324;
	fma.rn.f32 	%f405, %f397, %f386, %f325;
	ld.shared.f32 	%f406, [%r153+104];
	fma.rn.f32 	%f407, %f406, %f372, %f327;
	fma.rn.f32 	%f408, %f406, %f374, %f328;
	fma.rn.f32 	%f409, %f406, %f376, %f329;
	fma.rn.f32 	%f410, %f406, %f378, %f330;
	fma.rn.f32 	%f411, %f406, %f380, %f331;
	fma.rn.f32 	%f412, %f406, %f382, %f332;
	fma.rn.f32 	%f413, %f406, %f384, %f333;
	fma.rn.f32 	%f414, %f406, %f386, %f334;
	ld.shared.f32 	%f415, [%r153+136];
	fma.rn.f32 	%f416, %f415, %f372, %f336;
	fma.rn.f32 	%f417, %f415, %f374, %f337;
	fma.rn.f32 	%f418, %f415, %f376, %f338;
	fma.rn.f32 	%f419, %f415, %f378, %f339;
	fma.rn.f32 	%f420, %f415, %f380, %f340;
	fma.rn.f32 	%f421, %f415, %f382, %f341;
	fma.rn.f32 	%f422, %f415, %f384, %f342;
	fma.rn.f32 	%f423, %f415, %f386, %f343;
	ld.shared.f32 	%f424, [%r153+168];
	fma.rn.f32 	%f425, %f424, %f372, %f345;
	fma.rn.f32 	%f426, %f424, %f374, %f346;
	fma.rn.f32 	%f427, %f424, %f376, %f347;
	fma.rn.f32 	%f428, %f424, %f378, %f348;
	fma.rn.f32 	%f429, %f424, %f380, %f349;
	fma.rn.f32 	%f430, %f424, %f382, %f350;
	fma.rn.f32 	%f431, %f424, %f384, %f351;
	fma.rn.f32 	%f432, %f424, %f386, %f352;
	ld.shared.f32 	%f433, [%r153+200];
	fma.rn.f32 	%f434, %f433, %f372, %f354;
	fma.rn.f32 	%f435, %f433, %f374, %f355;
	fma.rn.f32 	%f436, %f433, %f376, %f356;
	fma.rn.f32 	%f437, %f433, %f378, %f357;
	fma.rn.f32 	%f438, %f433, %f380, %f358;
	fma.rn.f32 	%f439, %f433, %f382, %f359;
	fma.rn.f32 	%f440, %f433, %f384, %f360;
	fma.rn.f32 	%f441, %f433, %f386, %f361;
	ld.shared.f32 	%f442, [%r153+232];
	fma.rn.f32 	%f443, %f442, %f372, %f363;
	fma.rn.f32 	%f444, %f442, %f374, %f364;
	fma.rn.f32 	%f445, %f442, %f376, %f365;
	fma.rn.f32 	%f446, %f442, %f378, %f366;
	fma.rn.f32 	%f447, %f442, %f380, %f367;
	fma.rn.f32 	%f448, %f442, %f382, %f368;
	fma.rn.f32 	%f449, %f442, %f384, %f369;
	fma.rn.f32 	%f450, %f442, %f386, %f370;
	ld.shared.f32 	%f451, [%r153+12];
	ld.shared.f32 	%f452, [%r157+1536];
	fma.rn.f32 	%f453, %f451, %f452, %f373;
	ld.shared.f32 	%f454, [%r157+1540];
	fma.rn.f32 	%f455, %f451, %f454, %f375;
	ld.shared.f32 	%f456, [%r157+1544];
	fma.rn.f32 	%f457, %f451, %f456, %f377;
	ld.shared.f32 	%f458, [%r157+1548];
	fma.rn.f32 	%f459, %f451, %f458, %f379;
	ld.shared.f32 	%f460, [%r157+1552];
	fma.rn.f32 	%f461, %f451, %f460, %f381;
	ld.shared.f32 	%f462, [%r157+1556];
	fma.rn.f32 	%f463, %f451, %f462, %f383;
	ld.shared.f32 	%f464, [%r157+1560];
	fma.rn.f32 	%f465, %f451, %f464, %f385;
	ld.shared.f32 	%f466, [%r157+1564];
	fma.rn.f32 	%f467, %f451, %f466, %f387;
	ld.shared.f32 	%f468, [%r153+44];
	fma.rn.f32 	%f469, %f468, %f452, %f389;
	fma.rn.f32 	%f470, %f468, %f454, %f390;
	fma.rn.f32 	%f471, %f468, %f456, %f391;
	fma.rn.f32 	%f472, %f468, %f458, %f392;
	fma.rn.f32 	%f473, %f468, %f460, %f393;
	fma.rn.f32 	%f474, %f468, %f462, %f394;
	fma.rn.f32 	%f475, %f468, %f464, %f395;
	fma.rn.f32 	%f476, %f468, %f466, %f396;
	ld.shared.f32 	%f477, [%r153+76];
	fma.rn.f32 	%f478, %f477, %f452, %f398;
	fma.rn.f32 	%f479, %f477, %f454, %f399;
	fma.rn.f32 	%f480, %f477, %f456, %f400;
	fma.rn.f32 	%f481, %f477, %f458, %f401;
	fma.rn.f32 	%f482, %f477, %f460, %f402;
	fma.rn.f32 	%f483, %f477, %f462, %f403;
	fma.rn.f32 	%f484, %f477, %f464, %f404;
	fma.rn.f32 	%f485, %f477, %f466, %f405;
	ld.shared.f32 	%f486, [%r153+108];
	fma.rn.f32 	%f487, %f486, %f452, %f407;
	fma.rn.f32 	%f488, %f486, %f454, %f408;
	fma.rn.f32 	%f489, %f486, %f456, %f409;
	fma.rn.f32 	%f490, %f486, %f458, %f410;
	fma.rn.f32 	%f491, %f486, %f460, %f411;
	fma.rn.f32 	%f492, %f486, %f462, %f412;
	fma.rn.f32 	%f493, %f486, %f464, %f413;
	fma.rn.f32 	%f494, %f486, %f466, %f414;
	ld.shared.f32 	%f495, [%r153+140];
	fma.rn.f32 	%f496, %f495, %f452, %f416;
	fma.rn.f32 	%f497, %f495, %f454, %f417;
	fma.rn.f32 	%f498, %f495, %f456, %f418;
	fma.rn.f32 	%f499, %f495, %f458, %f419;
	fma.rn.f32 	%f500, %f495, %f460, %f420;
	fma.rn.f32 	%f501, %f495, %f462, %f421;
	fma.rn.f32 	%f502, %f495, %f464, %f422;
	fma.rn.f32 	%f503, %f495, %f466, %f423;
	ld.shared.f32 	%f504, [%r153+172];
	fma.rn.f32 	%f505, %f504, %f452, %f425;
	fma.rn.f32 	%f506, %f504, %f454, %f426;
	fma.rn.f32 	%f507, %f504, %f456, %f427;
	fma.rn.f32 	%f508, %f504, %f458, %f428;
	fma.rn.f32 	%f509, %f504, %f460, %f429;
	fma.rn.f32 	%f510, %f504, %f462, %f430;
	fma.rn.f32 	%f511, %f504, %f464, %f431;
	fma.rn.f32 	%f512, %f504, %f466, %f432;
	ld.shared.f32 	%f513, [%r153+204];
	fma.rn.f32 	%f514, %f513, %f452, %f434;
	fma.rn.f32 	%f515, %f513, %f454, %f435;
	fma.rn.f32 	%f516, %f513, %f456, %f436;
	fma.rn.f32 	%f517, %f513, %f458, %f437;
	fma.rn.f32 	%f518, %f513, %f460, %f438;
	fma.rn.f32 	%f519, %f513, %f462, %f439;
	fma.rn.f32 	%f520, %f513, %f464, %f440;
	fma.rn.f32 	%f521, %f513, %f466, %f441;
	ld.shared.f32 	%f522, [%r153+236];
	fma.rn.f32 	%f523, %f522, %f452, %f443;
	fma.rn.f32 	%f524, %f522, %f454, %f444;
	fma.rn.f32 	%f525, %f522, %f456, %f445;
	fma.rn.f32 	%f526, %f522, %f458, %f446;
	fma.rn.f32 	%f527, %f522, %f460, %f447;
	fma.rn.f32 	%f528, %f522, %f462, %f448;
	fma.rn.f32 	%f529, %f522, %f464, %f449;
	fma.rn.f32 	%f530, %f522, %f466, %f450;
	ld.shared.f32 	%f531, [%r153+16];
	ld.shared.f32 	%f532, [%r157+2048];
	fma.rn.f32 	%f533, %f531, %f532, %f453;
	ld.shared.f32 	%f534, [%r157+2052];
	fma.rn.f32 	%f535, %f531, %f534, %f455;
	ld.shared.f32 	%f536, [%r157+2056];
	fma.rn.f32 	%f537, %f531, %f536, %f457;
	ld.shared.f32 	%f538, [%r157+2060];
	fma.rn.f32 	%f539, %f531, %f538, %f459;
	ld.shared.f32 	%f540, [%r157+2064];
	fma.rn.f32 	%f541, %f531, %f540, %f461;
	ld.shared.f32 	%f542, [%r157+2068];
	fma.rn.f32 	%f543, %f531, %f542, %f463;
	ld.shared.f32 	%f544, [%r157+2072];
	fma.rn.f32 	%f545, %f531, %f544, %f465;
	ld.shared.f32 	%f546, [%r157+2076];
	fma.rn.f32 	%f547, %f531, %f546, %f467;
	ld.shared.f32 	%f548, [%r153+48];
	fma.rn.f32 	%f549, %f548, %f532, %f469;
	fma.rn.f32 	%f550, %f548, %f534, %f470;
	fma.rn.f32 	%f551, %f548, %f536, %f471;
	fma.rn.f32 	%f552, %f548, %f538, %f472;
	fma.rn.f32 	%f553, %f548, %f540, %f473;
	fma.rn.f32 	%f554, %f548, %f542, %f474;
	fma.rn.f32 	%f555, %f548, %f544, %f475;
	fma.rn.f32 	%f556, %f548, %f546, %f476;
	ld.shared.f32 	%f557, [%r153+80];
	fma.rn.f32 	%f558, %f557, %f532, %f478;
	fma.rn.f32 	%f559, %f557, %f534, %f479;
	fma.rn.f32 	%f560, %f557, %f536, %f480;
	fma.rn.f32 	%f561, %f557, %f538, %f481;
	fma.rn.f32 	%f562, %f557, %f540, %f482;
	fma.rn.f32 	%f563, %f557, %f542, %f483;
	fma.rn.f32 	%f564, %f557, %f544, %f484;
	fma.rn.f32 	%f565, %f557, %f546, %f485;
	ld.shared.f32 	%f566, [%r153+112];
	fma.rn.f32 	%f567, %f566, %f532, %f487;
	fma.rn.f32 	%f568, %f566, %f534, %f488;
	fma.rn.f32 	%f569, %f566, %f536, %f489;
	fma.rn.f32 	%f570, %f566, %f538, %f490;
	fma.rn.f32 	%f571, %f566, %f540, %f491;
	fma.rn.f32 	%f572, %f566, %f542, %f492;
	fma.rn.f32 	%f573, %f566, %f544, %f493;
	fma.rn.f32 	%f574, %f566, %f546, %f494;
	ld.shared.f32 	%f575, [%r153+144];
	fma.rn.f32 	%f576, %f575, %f532, %f496;
	fma.rn.f32 	%f577, %f575, %f534, %f497;
	fma.rn.f32 	%f578, %f575, %f536, %f498;
	fma.rn.f32 	%f579, %f575, %f538, %f499;
	fma.rn.f32 	%f580, %f575, %f540, %f500;
	fma.rn.f32 	%f581, %f575, %f542, %f501;
	fma.rn.f32 	%f582, %f575, %f544, %f502;
	fma.rn.f32 	%f583, %f575, %f546, %f503;
	ld.shared.f32 	%f584, [%r153+176];
	fma.rn.f32 	%f585, %f584, %f532, %f505;
	fma.rn.f32 	%f586, %f584, %f534, %f506;
	fma.rn.f32 	%f587, %f584, %f536, %f507;
	fma.rn.f32 	%f588, %f584, %f538, %f508;
	fma.rn.f32 	%f589, %f584, %f540, %f509;
	fma.rn.f32 	%f590, %f584, %f542, %f510;
	fma.rn.f32 	%f591, %f584, %f544, %f511;
	fma.rn.f32 	%f592, %f584, %f546, %f512;
	ld.shared.f32 	%f593, [%r153+208];
	fma.rn.f32 	%f594, %f593, %f532, %f514;
	fma.rn.f32 	%f595, %f593, %f534, %f515;
	fma.rn.f32 	%f596, %f593, %f536, %f516;
	fma.rn.f32 	%f597, %f593, %f538, %f517;
	fma.rn.f32 	%f598, %f593, %f540, %f518;
	fma.rn.f32 	%f599, %f593, %f542, %f519;
	fma.rn.f32 	%f600, %f593, %f544, %f520;
	fma.rn.f32 	%f601, %f593, %f546, %f521;
	ld.shared.f32 	%f602, [%r153+240];
	fma.rn.f32 	%f603, %f602, %f532, %f523;
	fma.rn.f32 	%f604, %f602, %f534, %f524;
	fma.rn.f32 	%f605, %f602, %f536, %f525;
	fma.rn.f32 	%f606, %f602, %f538, %f526;
	fma.rn.f32 	%f607, %f602, %f540, %f527;
	fma.rn.f32 	%f608, %f602, %f542, %f528;
	fma.rn.f32 	%f609, %f602, %f544, %f529;
	fma.rn.f32 	%f610, %f602, %f546, %f530;
	ld.shared.f32 	%f611, [%r153+20];
	ld.shared.f32 	%f612, [%r157+2560];
	fma.rn.f32 	%f613, %f611, %f612, %f533;
	ld.shared.f32 	%f614, [%r157+2564];
	fma.rn.f32 	%f615, %f611, %f614, %f535;
	ld.shared.f32 	%f616, [%r157+2568];
	fma.rn.f32 	%f617, %f611, %f616, %f537;
	ld.shared.f32 	%f618, [%r157+2572];
	fma.rn.f32 	%f619, %f611, %f618, %f539;
	ld.shared.f32 	%f620, [%r157+2576];
	fma.rn.f32 	%f621, %f611, %f620, %f541;
	ld.shared.f32 	%f622, [%r157+2580];
	fma.rn.f32 	%f623, %f611, %f622, %f543;
	ld.shared.f32 	%f624, [%r157+2584];
	fma.rn.f32 	%f625, %f611, %f624, %f545;
	ld.shared.f32 	%f626, [%r157+2588];
	fma.rn.f32 	%f627, %f611, %f626, %f547;
	ld.shared.f32 	%f628, [%r153+52];
	fma.rn.f32 	%f629, %f628, %f612, %f549;
	fma.rn.f32 	%f630, %f628, %f614, %f550;
	fma.rn.f32 	%f631, %f628, %f616, %f551;
	fma.rn.f32 	%f632, %f628, %f618, %f552;
	fma.rn.f32 	%f633, %f628, %f620, %f553;
	fma.rn.f32 	%f634, %f628, %f622, %f554;
	fma.rn.f32 	%f635, %f628, %f624, %f555;
	fma.rn.f32 	%f636, %f628, %f626, %f556;
	ld.shared.f32 	%f637, [%r153+84];
	fma.rn.f32 	%f638, %f637, %f612, %f558;
	fma.rn.f32 	%f639, %f637, %f614, %f559;
	fma.rn.f32 	%f640, %f637, %f616, %f560;
	fma.rn.f32 	%f641, %f637, %f618, %f561;
	fma.rn.f32 	%f642, %f637, %f620, %f562;
	fma.rn.f32 	%f643, %f637, %f622, %f563;
	fma.rn.f32 	%f644, %f637, %f624, %f564;
	fma.rn.f32 	%f645, %f637, %f626, %f565;
	ld.shared.f32 	%f646, [%r153+116];
	fma.rn.f32 	%f647, %f646, %f612, %f567;
	fma.rn.f32 	%f648, %f646, %f614, %f568;
	fma.rn.f32 	%f649, %f646, %f616, %f569;
	fma.rn.f32 	%f650, %f646, %f618, %f570;
	fma.rn.f32 	%f651, %f646, %f620, %f571;
	fma.rn.f32 	%f652, %f646, %f622, %f572;
	fma.rn.f32 	%f653, %f646, %f624, %f573;
	fma.rn.f32 	%f654, %f646, %f626, %f574;
	ld.shared.f32 	%f655, [%r153+148];
	fma.rn.f32 	%f656, %f655, %f612, %f576;
	fma.rn.f32 	%f657, %f655, %f614, %f577;
	fma.rn.f32 	%f658, %f655, %f616, %f578;
	fma.rn.f32 	%f659, %f655, %f618, %f579;
	fma.rn.f32 	%f660, %f655, %f620, %f580;
	fma.rn.f32 	%f661, %f655, %f622, %f581;
	fma.rn.f32 	%f662, %f655, %f624, %f582;
	fma.rn.f32 	%f663, %f655, %f626, %f583;
	ld.shared.f32 	%f664, [%r153+180];
	fma.rn.f32 	%f665, %f664, %f612, %f585;
	fma.rn.f32 	%f666, %f664, %f614, %f586;
	fma.rn.f32 	%f667, %f664, %f616, %f587;
	fma.rn.f32 	%f668, %f664, %f618, %f588;
	fma.rn.f32 	%f669, %f664, %f620, %f589;
	fma.rn.f32 	%f670, %f664, %f622, %f590;
	fma.rn.f32 	%f671, %f664, %f624, %f591;
	fma.rn.f32 	%f672, %f664, %f626, %f592;
	ld.shared.f32 	%f673, [%r153+212];
	fma.rn.f32 	%f674, %f673, %f612, %f594;
	fma.rn.f32 	%f675, %f673, %f614, %f595;
	fma.rn.f32 	%f676, %f673, %f616, %f596;
	fma.rn.f32 	%f677, %f673, %f618, %f597;
	fma.rn.f32 	%f678, %f673, %f620, %f598;
	fma.rn.f32 	%f679, %f673, %f622, %f599;
	fma.rn.f32 	%f680, %f673, %f624, %f600;
	fma.rn.f32 	%f681, %f673, %f626, %f601;
	ld.shared.f32 	%f682, [%r153+244];
	fma.rn.f32 	%f683, %f682, %f612, %f603;
	fma.rn.f32 	%f684, %f682, %f614, %f604;
	fma.rn.f32 	%f685, %f682, %f616, %f605;
	fma.rn.f32 	%f686, %f682, %f618, %f606;
	fma.rn.f32 	%f687, %f682, %f620, %f607;
	fma.rn.f32 	%f688, %f682, %f622, %f608;
	fma.rn.f32 	%f689, %f682, %f624, %f609;
	fma.rn.f32 	%f690, %f682, %f626, %f610;
	ld.shared.f32 	%f691, [%r153+24];
	ld.shared.f32 	%f692, [%r157+3072];
	fma.rn.f32 	%f693, %f691, %f692, %f613;
	ld.shared.f32 	%f694, [%r157+3076];
	fma.rn.f32 	%f695, %f691, %f694, %f615;
	ld.shared.f32 	%f696, [%r157+3080];
	fma.rn.f32 	%f697, %f691, %f696, %f617;
	ld.shared.f32 	%f698, [%r157+3084];
	fma.rn.f32 	%f699, %f691, %f698, %f619;
	ld.shared.f32 	%f700, [%r157+3088];
	fma.rn.f32 	%f701, %f691, %f700, %f621;
	ld.shared.f32 	%f702, [%r157+3092];
	fma.rn.f32 	%f703, %f691, %f702, %f623;
	ld.shared.f32 	%f704, [%r157+3096];
	fma.rn.f32 	%f705, %f691, %f704, %f625;
	ld.shared.f32 	%f706, [%r157+3100];
	fma.rn.f32 	%f707, %f691, %f706, %f627;
	ld.shared.f32 	%f708, [%r153+56];
	fma.rn.f32 	%f709, %f708, %f692, %f629;
	fma.rn.f32 	%f710, %f708, %f694, %f630;
	fma.rn.f32 	%f711, %f708, %f696, %f631;
	fma.rn.f32 	%f712, %f708, %f698, %f632;
	fma.rn.f32 	%f713, %f708, %f700, %f633;
	fma.rn.f32 	%f714, %f708, %f702, %f634;
	fma.rn.f32 	%f715, %f708, %f704, %f635;
	fma.rn.f32 	%f716, %f708, %f706, %f636;
	ld.shared.f32 	%f717, [%r153+88];
	fma.rn.f32 	%f718, %f717, %f692, %f638;
	fma.rn.f32 	%f719, %f717, %f694, %f639;
	fma.rn.f32 	%f720, %f717, %f696, %f640;
	fma.rn.f32 	%f721, %f717, %f698, %f641;
	fma.rn.f32 	%f722, %f717, %f700, %f642;
	fma.rn.f32 	%f723, %f717, %f702, %f643;
	fma.rn.f32 	%f724, %f717, %f704, %f644;
	fma.rn.f32 	%f725, %f717, %f706, %f645;
	ld.shared.f32 	%f726, [%r153+120];
	fma.rn.f32 	%f727, %f726, %f692, %f647;
	fma.rn.f32 	%f728, %f726, %f694, %f648;
	fma.rn.f32 	%f729, %f726, %f696, %f649;
	fma.rn.f32 	%f730, %f726, %f698, %f650;
	fma.rn.f32 	%f731, %f726, %f700, %f651;
	fma.rn.f32 	%f732, %f726, %f702, %f652;
	fma.rn.f32 	%f733, %f726, %f704, %f653;
	fma.rn.f32 	%f734, %f726, %f706, %f654;
	ld.shared.f32 	%f735, [%r153+152];
	fma.rn.f32 	%f736, %f735, %f692, %f656;
	fma.rn.f32 	%f737, %f735, %f694, %f657;
	fma.rn.f32 	%f738, %f735, %f696, %f658;
	fma.rn.f32 	%f739, %f735, %f698, %f659;
	fma.rn.f32 	%f740, %f735, %f700, %f660;
	fma.rn.f32 	%f741, %f735, %f702, %f661;
	fma.rn.f32 	%f742, %f735, %f704, %f662;
	fma.rn.f32 	%f743, %f735, %f706, %f663;
	ld.shared.f32 	%f744, [%r153+184];
	fma.rn.f32 	%f745, %f744, %f692, %f665;
	fma.rn.f32 	%f746, %f744, %f694, %f666;
	fma.rn.f32 	%f747, %f744, %f696, %f667;
	fma.rn.f32 	%f748, %f744, %f698, %f668;
	fma.rn.f32 	%f749, %f744, %f700, %f669;
	fma.rn.f32 	%f750, %f744, %f702, %f670;
	fma.rn.f32 	%f751, %f744, %f704, %f671;
	fma.rn.f32 	%f752, %f744, %f706, %f672;
	ld.shared.f32 	%f753, [%r153+216];
	fma.rn.f32 	%f754, %f753, %f692, %f674;
	fma.rn.f32 	%f755, %f753, %f694, %f675;
	fma.rn.f32 	%f756, %f753, %f696, %f676;
	fma.rn.f32 	%f757, %f753, %f698, %f677;
	fma.rn.f32 	%f758, %f753, %f700, %f678;
	fma.rn.f32 	%f759, %f753, %f702, %f679;
	fma.rn.f32 	%f760, %f753, %f704, %f680;
	fma.rn.f32 	%f761, %f753, %f706, %f681;
	ld.shared.f32 	%f762, [%r153+248];
	fma.rn.f32 	%f763, %f762, %f692, %f683;
	fma.rn.f32 	%f764, %f762, %f694, %f684;
	fma.rn.f32 	%f765, %f762, %f696, %f685;
	fma.rn.f32 	%f766, %f762, %f698, %f686;
	fma.rn.f32 	%f767, %f762, %f700, %f687;
	fma.rn.f32 	%f768, %f762, %f702, %f688;
	fma.rn.f32 	%f769, %f762, %f704, %f689;
	fma.rn.f32 	%f770, %f762, %f706, %f690;
	ld.shared.f32 	%f771, [%r153+28];
	ld.shared.f32 	%f772, [%r157+3584];
	fma.rn.f32 	%f1108, %f771, %f772, %f693;
	ld.shared.f32 	%f773, [%r157+3588];
	fma.rn.f32 	%f1107, %f771, %f773, %f695;
	ld.shared.f32 	%f774, [%r157+3592];
	fma.rn.f32 	%f1106, %f771, %f774, %f697;
	ld.shared.f32 	%f775, [%r157+3596];
	fma.rn.f32 	%f1105, %f771, %f775, %f699;
	ld.shared.f32 	%f776, [%r157+3600];
	fma.rn.f32 	%f1104, %f771, %f776, %f701;
	ld.shared.f32 	%f777, [%r157+3604];
	fma.rn.f32 	%f1103, %f771, %f777, %f703;
	ld.shared.f32 	%f778, [%r157+3608];
	fma.rn.f32 	%f1102, %f771, %f778, %f705;
	ld.shared.f32 	%f779, [%r157+3612];
	fma.rn.f32 	%f1101, %f771, %f779, %f707;
	ld.shared.f32 	%f780, [%r153+60];
	fma.rn.f32 	%f1100, %f780, %f772, %f709;
	fma.rn.f32 	%f1099, %f780, %f773, %f710;
	fma.rn.f32 	%f1098, %f780, %f774, %f711;
	fma.rn.f32 	%f1097, %f780, %f775, %f712;
	fma.rn.f32 	%f1096, %f780, %f776, %f713;
	fma.rn.f32 	%f1095, %f780, %f777, %f714;
	fma.rn.f32 	%f1094, %f780, %f778, %f715;
	fma.rn.f32 	%f1093, %f780, %f779, %f716;
	ld.shared.f32 	%f781, [%r153+92];
	fma.rn.f32 	%f1092, %f781, %f772, %f718;
	fma.rn.f32 	%f1091, %f781, %f773, %f719;
	fma.rn.f32 	%f1090, %f781, %f774, %f720;
	fma.rn.f32 	%f1089, %f781, %f775, %f721;
	fma.rn.f32 	%f1088, %f781, %f776, %f722;
	fma.rn.f32 	%f1087, %f781, %f777, %f723;
	fma.rn.f32 	%f1086, %f781, %f778, %f724;
	fma.rn.f32 	%f1085, %f781, %f779, %f725;
	ld.shared.f32 	%f782, [%r153+124];
	fma.rn.f32 	%f1084, %f782, %f772, %f727;
	fma.rn.f32 	%f1083, %f782, %f773, %f728;
	fma.rn.f32 	%f1082, %f782, %f774, %f729;
	fma.rn.f32 	%f1081, %f782, %f775, %f730;
	fma.rn.f32 	%f1080, %f782, %f776, %f731;
	fma.rn.f32 	%f1079, %f782, %f777, %f732;
	fma.rn.f32 	%f1078, %f782, %f778, %f733;
	fma.rn.f32 	%f1077, %f782, %f779, %f734;
	ld.shared.f32 	%f783, [%r153+156];
	fma.rn.f32 	%f1076, %f783, %f772, %f736;
	fma.rn.f32 	%f1075, %f783, %f773, %f737;
	fma.rn.f32 	%f1074, %f783, %f774, %f738;
	fma.rn.f32 	%f1073, %f783, %f775, %f739;
	fma.rn.f32 	%f1072, %f783, %f776, %f740;
	fma.rn.f32 	%f1071, %f783, %f777, %f741;
	fma.rn.f32 	%f1070, %f783, %f778, %f742;
	fma.rn.f32 	%f1069, %f783, %f779, %f743;
	ld.shared.f32 	%f784, [%r153+188];
	fma.rn.f32 	%f1068, %f784, %f772, %f745;
	fma.rn.f32 	%f1067, %f784, %f773, %f746;
	fma.rn.f32 	%f1066, %f784, %f774, %f747;
	fma.rn.f32 	%f1065, %f784, %f775, %f748;
	fma.rn.f32 	%f1064, %f784, %f776, %f749;
	fma.rn.f32 	%f1063, %f784, %f777, %f750;
	fma.rn.f32 	%f1062, %f784, %f778, %f751;
	fma.rn.f32 	%f1061, %f784, %f779, %f752;
	ld.shared.f32 	%f785, [%r153+220];
	fma.rn.f32 	%f1060, %f785, %f772, %f754;
	fma.rn.f32 	%f1059, %f785, %f773, %f755;
	fma.rn.f32 	%f1058, %f785, %f774, %f756;
	fma.rn.f32 	%f1057, %f785, %f775, %f757;
	fma.rn.f32 	%f1056, %f785, %f776, %f758;
	fma.rn.f32 	%f1055, %f785, %f777, %f759;
	fma.rn.f32 	%f1054, %f785, %f778, %f760;
	fma.rn.f32 	%f1053, %f785, %f779, %f761;
	ld.shared.f32 	%f786, [%r153+252];
	fma.rn.f32 	%f1052, %f786, %f772, %f763;
	fma.rn.f32 	%f1051, %f786, %f773, %f764;
	fma.rn.f32 	%f1050, %f786, %f774, %f765;
	fma.rn.f32 	%f1049, %f786, %f775, %f766;
	fma.rn.f32 	%f1048, %f786, %f776, %f767;
	fma.rn.f32 	%f1047, %f786, %f777, %f768;
	fma.rn.f32 	%f1046, %f786, %f778, %f769;
	fma.rn.f32 	%f1045, %f786, %f779, %f770;
	bar.sync 	0;
	add.s32 	%r189, %r189, 8;
	setp.lt.s32 	%p11, %r189, %r188;
	@%p11 bra 	$L__BB0_2;
$L__BB0_16:
	ld.param.u64 	%rd80, [_Z8sgemm_v4ILi128ELi128ELi8ELi8ELi8EEviiifPfS0_fS0__param_7];
	ld.param.f32 	%f980, [_Z8sgemm_v4ILi128ELi128ELi8ELi8ELi8EEviiifPfS0_fS0__param_6];
	ld.param.f32 	%f979, [_Z8sgemm_v4ILi128ELi128ELi8ELi8ELi8EEviiifPfS0_fS0__param_3];
	ld.param.u32 	%r182, [_Z8sgemm_v4ILi128ELi128ELi8ELi8ELi8EEviiifPfS0_fS0__param_1];
	mov.u32 	%r158, %ctaid.y;
	mul.lo.s32 	%r159, %r158, %r182;
	shl.b32 	%r160, %r159, 7;
	mov.u32 	%r161, %ctaid.x;
	shl.b32 	%r162, %r161, 7;
	add.s32 	%r163, %r160, %r162;
	cvt.s64.s32 	%rd46, %r163;
	cvta.to.global.u64 	%rd47, %rd80;
	mov.u32 	%r164, %tid.x;
	shr.u32 	%r165, %r164, 1;
	and.b32  	%r166, %r165, 504;
	shl.b32 	%r167, %r164, 3;
	and.b32  	%r168, %r167, 120;
	mad.lo.s32 	%r169, %r166, %r182, %r168;
	cvt.s64.s32 	%rd48, %r169;
	add.s64 	%rd49, %rd48, %rd46;
	shl.b64 	%rd50, %rd49, 2;
	add.s64 	%rd51, %rd47, %rd50;
	ld.global.f32 	%f787, [%rd51];
	mul.f32 	%f788, %f980, %f787;
	fma.rn.f32 	%f789, %f979, %f1108, %f788;
	st.global.f32 	[%rd51], %f789;
	ld.global.f32 	%f790, [%rd51+4];
	mul.f32 	%f791, %f980, %f790;
	fma.rn.f32 	%f792, %f979, %f1107, %f791;
	st.global.f32 	[%rd51+4], %f792;
	ld.global.f32 	%f793, [%rd51+8];
	mul.f32 	%f794, %f980, %f793;
	fma.rn.f32 	%f795, %f979, %f1106, %f794;
	st.global.f32 	[%rd51+8], %f795;
	ld.global.f32 	%f796, [%rd51+12];
	mul.f32 	%f797, %f980, %f796;
	fma.rn.f32 	%f798, %f979, %f1105, %f797;
	st.global.f32 	[%rd51+12], %f798;
	ld.global.f32 	%f799, [%rd51+16];
	mul.f32 	%f800, %f980, %f799;
	fma.rn.f32 	%f801, %f979, %f1104, %f800;
	st.global.f32 	[%rd51+16], %f801;
	ld.global.f32 	%f802, [%rd51+20];
	mul.f32 	%f803, %f980, %f802;
	fma.rn.f32 	%f804, %f979, %f1103, %f803;
	st.global.f32 	[%rd51+20], %f804;
	ld.global.f32 	%f805, [%rd51+24];
	mul.f32 	%f806, %f980, %f805;
	fma.rn.f32 	%f807, %f979, %f1102, %f806;
	st.global.f32 	[%rd51+24], %f807;
	ld.global.f32 	%f808, [%rd51+28];
	mul.f32 	%f809, %f980, %f808;
	fma.rn.f32 	%f810, %f979, %f1101, %f809;
	st.global.f32 	[%rd51+28], %f810;
	add.s32 	%r170, %r169, %r182;
	cvt.s64.s32 	%rd52, %r170;
	add.s64 	%rd53, %rd52, %rd46;
	shl.b64 	%rd54, %rd53, 2;
	add.s64 	%rd55, %rd47, %rd54;
	ld.global.f32 	%f811, [%rd55];
	mul.f32 	%f812, %f980, %f811;
	fma.rn.f32 	%f813, %f979, %f1100, %f812;
	st.global.f32 	[%rd55], %f813;
	ld.global.f32 	%f814, [%rd55+4];
	mul.f32 	%f815, %f980, %f814;
	fma.rn.f32 	%f816, %f979, %f1099, %f815;
	st.global.f32 	[%rd55+4], %f816;
	ld.global.f32 	%f817, [%rd55+8];
	mul.f32 	%f818, %f980, %f817;
	fma.rn.f32 	%f819, %f979, %f1098, %f818;
	st.global.f32 	[%rd55+8], %f819;
	ld.global.f32 	%f820, [%rd55+12];
	mul.f32 	%f821, %f980, %f820;
	fma.rn.f32 	%f822, %f979, %f1097, %f821;
	st.global.f32 	[%rd55+12], %f822;
	ld.global.f32 	%f823, [%rd55+16];
	mul.f32 	%f824, %f980, %f823;
	fma.rn.f32 	%f825, %f979, %f1096, %f824;
	st.global.f32 	[%rd55+16], %f825;
	ld.global.f32 	%f826, [%rd55+20];
	mul.f32 	%f827, %f980, %f826;
	fma.rn.f32 	%f828, %f979, %f1095, %f827;
	st.global.f32 	[%rd55+20], %f828;
	ld.global.f32 	%f829, [%rd55+24];
	mul.f32 	%f830, %f980, %f829;
	fma.rn.f32 	%f831, %f979, %f1094, %f830;
	st.global.f32 	[%rd55+24], %f831;
	ld.global.f32 	%f832, [%rd55+28];
	mul.f32 	%f833, %f980, %f832;
	fma.rn.f32 	%f834, %f979, %f1093, %f833;
	st.global.f32 	[%rd55+28], %f834;
	add.s32 	%r171, %r170, %r182;
	cvt.s64.s32 	%rd56, %r171;
	add.s64 	%rd57, %rd56, %rd46;
	shl.b64 	%rd58, %rd57, 2;
	add.s64 	%rd59, %rd47, %rd58;
	ld.global.f32 	%f835, [%rd59];
	mul.f32 	%f836, %f980, %f835;
	fma.rn.f32 	%f837, %f979, %f1092, %f836;
	st.global.f32 	[%rd59], %f837;
	ld.global.f32 	%f838, [%rd59+4];
	mul.f32 	%f839, %f980, %f838;
	fma.rn.f32 	%f840, %f979, %f1091, %f839;
	st.global.f32 	[%rd59+4], %f840;
	ld.global.f32 	%f841, [%rd59+8];
	mul.f32 	%f842, %f980, %f841;
	fma.rn.f32 	%f843, %f979, %f1090, %f842;
	st.global.f32 	[%rd59+8], %f843;
	ld.global.f32 	%f844, [%rd59+12];
	mul.f32 	%f845, %f980, %f844;
	fma.rn.f32 	%f846, %f979, %f1089, %f845;
	st.global.f32 	[%rd59+12], %f846;
	ld.global.f32 	%f847, [%rd59+16];
	mul.f32 	%f848, %f980, %f847;
	fma.rn.f32 	%f849, %f979, %f1088, %f848;
	st.global.f32 	[%rd59+16], %f849;
	ld.global.f32 	%f850, [%rd59+20];
	mul.f32 	%f851, %f980, %f850;
	fma.rn.f32 	%f852, %f979, %f1087, %f851;
	st.global.f32 	[%rd59+20], %f852;
	ld.global.f32 	%f853, [%rd59+24];
	mul.f32 	%f854, %f980, %f853;
	fma.rn.f32 	%f855, %f979, %f1086, %f854;
	st.global.f32 	[%rd59+24], %f855;
	ld.global.f32 	%f856, [%rd59+28];
	mul.f32 	%f857, %f980, %f856;
	fma.rn.f32 	%f858, %f979, %f1085, %f857;
	st.global.f32 	[%rd59+28], %f858;
	add.s32 	%r172, %r171, %r182;
	cvt.s64.s32 	%rd60, %r172;
	add.s64 	%rd61, %rd60, %rd46;
	shl.b64 	%rd62, %rd61, 2;
	add.s64 	%rd63, %rd47, %rd62;
	ld.global.f32 	%f859, [%rd63];
	mul.f32 	%f860, %f980, %f859;
	fma.rn.f32 	%f861, %f979, %f1084, %f860;
	st.global.f32 	[%rd63], %f861;
	ld.global.f32 	%f862, [%rd63+4];
	mul.f32 	%f863, %f980, %f862;
	fma.rn.f32 	%f864, %f979, %f1083, %f863;
	st.global.f32 	[%rd63+4], %f864;
	ld.global.f32 	%f865, [%rd63+8];
	mul.f32 	%f866, %f980, %f865;
	fma.rn.f32 	%f867, %f979, %f1082, %f866;
	st.global.f32 	[%rd63+8], %f867;
	ld.global.f32 	%f868, [%rd63+12];
	mul.f32 	%f869, %f980, %f868;
	fma.rn.f32 	%f870, %f979, %f1081, %f869;
	st.global.f32 	[%rd63+12], %f870;
	ld.global.f32 	%f871, [%rd63+16];
	mul.f32 	%f872, %f980, %f871;
	fma.rn.f32 	%f873, %f979, %f1080, %f872;
	st.global.f32 	[%rd63+16], %f873;
	ld.global.f32 	%f874, [%rd63+20];
	mul.f32 	%f875, %f980, %f874;
	fma.rn.f32 	%f876, %f979, %f1079, %f875;
	st.global.f32 	[%rd63+20], %f876;
	ld.global.f32 	%f877, [%rd63+24];
	mul.f32 	%f878, %f980, %f877;
	fma.rn.f32 	%f879, %f979, %f1078, %f878;
	st.global.f32 	[%rd63+24], %f879;
	ld.global.f32 	%f880, [%rd63+28];
	mul.f32 	%f881, %f980, %f880;
	fma.rn.f32 	%f882, %f979, %f1077, %f881;
	st.global.f32 	[%rd63+28], %f882;
	add.s32 	%r173, %r172, %r182;
	cvt.s64.s32 	%rd64, %r173;
	add.s64 	%rd65, %rd64, %rd46;
	shl.b64 	%rd66, %rd65, 2;
	add.s64 	%rd67, %rd47, %rd66;
	ld.global.f32 	%f883, [%rd67];
	mul.f32 	%f884, %f980, %f883;
	fma.rn.f32 	%f885, %f979, %f1076, %f884;
	st.global.f32 	[%rd67], %f885;
	ld.global.f32 	%f886, [%rd67+4];
	mul.f32 	%f887, %f980, %f886;
	fma.rn.f32 	%f888, %f979, %f1075, %f887;
	st.global.f32 	[%rd67+4], %f888;
	ld.global.f32 	%f889, [%rd67+8];
	mul.f32 	%f890, %f980, %f889;
	fma.rn.f32 	%f891, %f979, %f1074, %f890;
	st.global.f32 	[%rd67+8], %f891;
	ld.global.f32 	%f892, [%rd67+12];
	mul.f32 	%f893, %f980, %f892;
	fma.rn.f32 	%f894, %f979, %f1073, %f893;
	st.global.f32 	[%rd67+12], %f894;
	ld.global.f32 	%f895, [%rd67+16];
	mul.f32 	%f896, %f980, %f895;
	fma.rn.f32 	%f897, %f979, %f1072, %f896;
	st.global.f32 	[%rd67+16], %f897;
	ld.global.f32 	%f898, [%rd67+20];
	mul.f32 	%f899, %f980, %f898;
	fma.rn.f32 	%f900, %f979, %f1071, %f899;
	st.global.f32 	[%rd67+20], %f900;
	ld.global.f32 	%f901, [%rd67+24];
	mul.f32 	%f902, %f980, %f901;
	fma.rn.f32 	%f903, %f979, %f1070, %f902;
	st.global.f32 	[%rd67+24], %f903;
	ld.global.f32 	%f904, [%rd67+28];
	mul.f32 	%f905, %f980, %f904;
	fma.rn.f32 	%f906, %f979, %f1069, %f905;
	st.global.f32 	[%rd67+28], %f906;
	add.s32 	%r174, %r173, %r182;
	cvt.s64.s32 	%rd68, %r174;
	add.s64 	%rd69, %rd68, %rd46;
	shl.b64 	%rd70, %rd69, 2;
	add.s64 	%rd71, %rd47, %rd70;
	ld.global.f32 	%f907, [%rd71];
	mul.f32 	%f908, %f980, %f907;
	fma.rn.f32 	%f909, %f979, %f1068, %f908;
	st.global.f32 	[%rd71], %f909;
	ld.global.f32 	%f910, [%rd71+4];
	mul.f32 	%f911, %f980, %f910;
	fma.rn.f32 	%f912, %f979, %f1067, %f911;
	st.global.f32 	[%rd71+4], %f912;
	ld.global.f32 	%f913, [%rd71+8];
	mul.f32 	%f914, %f980, %f913;
	fma.rn.f32 	%f915, %f979, %f1066, %f914;
	st.global.f32 	[%rd71+8], %f915;
	ld.global.f32 	%f916, [%rd71+12];
	mul.f32 	%f917, %f980, %f916;
	fma.rn.f32 	%f918, %f979, %f1065, %f917;
	st.global.f32 	[%rd71+12], %f918;
	ld.global.f32 	%f919, [%rd71+16];
	mul.f32 	%f920, %f980, %f919;
	fma.rn.f32 	%f921, %f979, %f1064, %f920;
	st.global.f32 	[%rd71+16], %f921;
	ld.global.f32 	%f922, [%rd71+20];
	mul.f32 	%f923, %f980, %f922;
	fma.rn.f32 	%f924, %f979, %f1063, %f923;
	st.global.f32 	[%rd71+20], %f924;
	ld.global.f32 	%f925, [%rd71+24];
	mul.f32 	%f926, %f980, %f925;
	fma.rn.f32 	%f927, %f979, %f1062, %f926;
	st.global.f32 	[%rd71+24], %f927;
	ld.global.f32 	%f928, [%rd71+28];
	mul.f32 	%f929, %f980, %f928;
	fma.rn.f32 	%f930, %f979, %f1061, %f929;
	st.global.f32 	[%rd71+28], %f930;
	add.s32 	%r175, %r174, %r182;
	cvt.s64.s32 	%rd72, %r175;
	add.s64 	%rd73, %rd72, %rd46;
	shl.b64 	%rd74, %rd73, 2;
	add.s64 	%rd75, %rd47, %rd74;
	ld.global.f32 	%f931, [%rd75];
	mul.f32 	%f932, %f980, %f931;
	fma.rn.f32 	%f933, %f979, %f1060, %f932;
	st.global.f32 	[%rd75], %f933;
	ld.global.f32 	%f934, [%rd75+4];
	mul.f32 	%f935, %f980, %f934;
	fma.rn.f32 	%f936, %f979, %f1059, %f935;
	st.global.f32 	[%rd75+4], %f936;
	ld.global.f32 	%f937, [%rd75+8];
	mul.f32 	%f938, %f980, %f937;
	fma.rn.f32 	%f939, %f979, %f1058, %f938;
	st.global.f32 	[%rd75+8], %f939;
	ld.global.f32 	%f940, [%rd75+12];
	mul.f32 	%f941, %f980, %f940;
	fma.rn.f32 	%f942, %f979, %f1057, %f941;
	st.global.f32 	[%rd75+12], %f942;
	ld.global.f32 	%f943, [%rd75+16];
	mul.f32 	%f944, %f980, %f943;
	fma.rn.f32 	%f945, %f979, %f1056, %f944;
	st.global.f32 	[%rd75+16], %f945;
	ld.global.f32 	%f946, [%rd75+20];
	mul.f32 	%f947, %f980, %f946;
	fma.rn.f32 	%f948, %f979, %f1055, %f947;
	st.global.f32 	[%rd75+20], %f948;
	ld.global.f32 	%f949, [%rd75+24];
	mul.f32 	%f950, %f980, %f949;
	fma.rn.f32 	%f951, %f979, %f1054, %f950;
	st.global.f32 	[%rd75+24], %f951;
	ld.global.f32 	%f952, [%rd75+28];
	mul.f32 	%f953, %f980, %f952;
	fma.rn.f32 	%f954, %f979, %f1053, %f953;
	st.global.f32 	[%rd75+28], %f954;
	add.s32 	%r176, %r175, %r182;
	cvt.s64.s32 	%rd76, %r176;
	add.s64 	%rd77, %rd76, %rd46;
	shl.b64 	%rd78, %rd77, 2;
	add.s64 	%rd79, %rd47, %rd78;
	ld.global.f32 	%f955, [%rd79];
	mul.f32 	%f956, %f980, %f955;
	fma.rn.f32 	%f957, %f979, %f1052, %f956;
	st.global.f32 	[%rd79], %f957;
	ld.global.f32 	%f958, [%rd79+4];
	mul.f32 	%f959, %f980, %f958;
	fma.rn.f32 	%f960, %f979, %f1051, %f959;
	st.global.f32 	[%rd79+4], %f960;
	ld.global.f32 	%f961, [%rd79+8];
	mul.f32 	%f962, %f980, %f961;
	fma.rn.f32 	%f963, %f979, %f1050, %f962;
	st.global.f32 	[%rd79+8], %f963;
	ld.global.f32 	%f964, [%rd79+12];
	mul.f32 	%f965, %f980, %f964;
	fma.rn.f32 	%f966, %f979, %f1049, %f965;
	st.global.f32 	[%rd79+12], %f966;
	ld.global.f32 	%f967, [%rd79+16];
	mul.f32 	%f968, %f980, %f967;
	fma.rn.f32 	%f969, %f979, %f1048, %f968;
	st.global.f32 	[%rd79+16], %f969;
	ld.global.f32 	%f970, [%rd79+20];
	mul.f32 	%f971, %f980, %f970;
	fma.rn.f32 	%f972, %f979, %f1047, %f971;
	st.global.f32 	[%rd79+20], %f972;
	ld.global.f32 	%f973, [%rd79+24];
	mul.f32 	%f974, %f980, %f973;
	fma.rn.f32 	%f975, %f979, %f1046, %f974;
	st.global.f32 	[%rd79+24], %f975;
	ld.global.f32 	%f976, [%rd79+28];
	mul.f32 	%f977, %f980, %f976;
	fma.rn.f32 	%f978, %f979, %f1045, %f977;
	st.global.f32 	[%rd79+28], %f978;
	ret;

}


// ===== COMPILED SASS (sm_100) =====

	.target	sm_100

	.elftype	@"ET_EXEC"


//--------------------- .note.nv.tkinfo           --------------------------
	.section	.note.nv.tkinfo,"",@"SHT_NOTE"
	.sectionflags	@"SHF_NOTE_NV_TKINFO"
	.tkinfo
        /*0018*/ 	.word	0x00000002
        /*0030*/ 	.string	""
        /*0030*/ 	.string	"ptxas"
        /*0030*/ 	.string	"Cuda compilation tools, release 13.0, V13.0.88"
        /*0030*/ 	.string	"Build cuda_13.0.r13.0/compiler.36424714_0"
        /*0030*/ 	.string	"-arch sm_100 -m 64 "



//--------------------- .note.nv.cuinfo           --------------------------
	.section	.note.nv.cuinfo,"",@"SHT_NOTE"
	.sectionflags	@"SHF_NOTE_NV_CUINFO"
        /*0018*/ 	.short	0x0002
        /*001a*/ 	.short	0x0064
        /*001c*/ 	.short	0x0082
	.zero		2


//--------------------- .nv.info                  --------------------------
	.section	.nv.info,"",@"SHT_CUDA_INFO"
	.align	4


	//----- nvinfo : EIATTR_REGCOUNT
	.align		4
        /*0000*/ 	.byte	0x04, 0x2f
        /*0002*/ 	.short	(.L_1 - .L_0)
	.align		4
.L_0:
        /*0004*/ 	.word	index@(_Z8sgemm_v4ILi128ELi128ELi8ELi8ELi8EEviiifPfS0_fS0_)
        /*0008*/ 	.word	0x00000080


	//----- nvinfo : EIATTR_FRAME_SIZE
	.align		4
.L_1:
        /*000c*/ 	.byte	0x04, 0x11
        /*000e*/ 	.short	(.L_3 - .L_2)
	.align		4
.L_2:
        /*0010*/ 	.word	index@($__internal_0_$__cuda_sm20_div_u16)
        /*0014*/ 	.word	0x00000000


	//----- nvinfo : EIATTR_FRAME_SIZE
	.align		4
.L_3:
        /*0018*/ 	.byte	0x04, 0x11
        /*001a*/ 	.short	(.L_5 - .L_4)
	.align		4
.L_4:
        /*001c*/ 	.word	index@(_Z8sgemm_v4ILi128ELi128ELi8ELi8ELi8EEviiifPfS0_fS0_)
        /*0020*/ 	.word	0x00000000


	//----- nvinfo : EIATTR_MIN_STACK_SIZE
	.align		4
.L_5:
        /*0024*/ 	.byte	0x04, 0x12
        /*0026*/ 	.short	(.L_7 - .L_6)
	.align		4
.L_6:
        /*0028*/ 	.word	index@(_Z8sgemm_v4ILi128ELi128ELi8ELi8ELi8EEviiifPfS0_fS0_)
        /*002c*/ 	.word	0x00000000
.L_7:


//--------------------- .nv.compat                --------------------------
	.section	.nv.compat,"",@"SHT_CUDA_COMPAT_INFO"
	.align	4
        /*0000*/ 	.byte	0x02, 0x09, 0x00, 0x00, 0x02, 0x02, 0x01, 0x00, 0x02, 0x05, 0x05, 0x00, 0x03, 0x07, 0x01, 0x01
        /*0010*/ 	.byte	0x02, 0x03, 0x00, 0x00, 0x02, 0x06, 0x01, 0x00, 0x04, 0x0b, 0x08, 0x00, 0x01, 0x00, 0x00, 0x00
        /*0020*/ 	.byte	0x00, 0x00, 0x00, 0x00


//--------------------- .nv.info._Z8sgemm_v4ILi128ELi128ELi8ELi8ELi8EEviiifPfS0_fS0_ --------------------------
	.section	.nv.info._Z8sgemm_v4ILi128ELi128ELi8ELi8ELi8EEviiifPfS0_fS0_,"",@"SHT_CUDA_INFO"
	.sectionflags	@""
	.align	4


	//----- nvinfo : EIATTR_CUDA_API_VERSION
	.align		4
        /*0000*/ 	.byte	0x04, 0x37
        /*0002*/ 	.short	(.L_9 - .L_8)
.L_8:
        /*0004*/ 	.word	0x00000082


	//----- nvinfo : EIATTR_KPARAM_INFO
	.align		4
.L_9:
        /*0008*/ 	.byte	0x04, 0x17
        /*000a*/ 	.short	(.L_11 - .L_10)
.L_10:
        /*000c*/ 	.word	0x00000000
        /*0010*/ 	.short	0x0007
        /*0012*/ 	.short	0x0028
        /*0014*/ 	.byte	0x00, 0xf5, 0x21, 0x00


	//----- nvinfo : EIATTR_KPARAM_INFO
	.align		4
.L_11:
        /*0018*/ 	.byte	0x04, 0x17
        /*001a*/ 	.short	(.L_13 - .L_12)
.L_12:
        /*001c*/ 	.word	0x00000000
        /*0020*/ 	.short	0x0006
        /*0022*/ 	.short	0x0020
        /*0024*/ 	.byte	0x00, 0xf0, 0x11, 0x00


	//----- nvinfo : EIATTR_KPARAM_INFO
	.align		4
.L_13:
        /*0028*/ 	.byte	0x04, 0x17
        /*002a*/ 	.short	(.L_15 - .L_14)
.L_14:
        /*002c*/ 	.word	0x00000000
        /*0030*/ 	.short	0x0005
        /*0032*/ 	.short	0x0018
        /*0034*/ 	.byte	0x00, 0xf5, 0x21, 0x00


	//----- nvinfo : EIATTR_KPARAM_INFO
	.align		4
.L_15:
        /*0038*/ 	.byte	0x04, 0x17
        /*003a*/ 	.short	(.L_17 - .L_16)
.L_16:
        /*003c*/ 	.word	0x00000000
        /*0040*/ 	.short	0x0004
        /*0042*/ 	.short	0x0010
        /*0044*/ 	.byte	0x00, 0xf5, 0x21, 0x00


	//----- nvinfo : EIATTR_KPARAM_INFO
	.align		4
.L_17:
        /*0048*/ 	.byte	0x04, 0x17
        /*004a*/ 	.short	(.L_19 - .L_18)
.L_18:
        /*004c*/ 	.word	0x00000000
        /*0050*/ 	.short	0x0003
        /*0052*/ 	.short	0x000c
        /*0054*/ 	.byte	0x00, 0xf0, 0x11, 0x00


	//----- nvinfo : EIATTR_KPARAM_INFO
	.align		4
.L_19:
        /*0058*/ 	.byte	0x04, 0x17
        /*005a*/ 	.short	(.L_21 - .L_20)
.L_20:
        /*005c*/ 	.word	0x00000000
        /*0060*/ 	.short	0x0002
        /*0062*/ 	.short	0x0008
        /*0064*/ 	.byte	0x00, 0xf0, 0x11, 0x00


	//----- nvinfo : EIATTR_KPARAM_INFO
	.align		4
.L_21:
        /*0068*/ 	.byte	0x04, 0x17
        /*006a*/ 	.short	(.L_23 - .L_22)
.L_22:
        /*006c*/ 	.word	0x00000000
        /*0070*/ 	.short	0x0001
        /*0072*/ 	.short	0x0004
        /*0074*/ 	.byte	0x00, 0xf0, 0x11, 0x00


	//----- nvinfo : EIATTR_KPARAM_INFO
	.align		4
.L_23:
        /*0078*/ 	.byte	0x04, 0x17
        /*007a*/ 	.short	(.L_25 - .L_24)
.L_24:
        /*007c*/ 	.word	0x00000000
        /*0080*/ 	.short	0x0000
        /*0082*/ 	.short	0x0000
        /*0084*/ 	.byte	0x00, 0xf0, 0x11, 0x00


	//----- nvinfo : EIATTR_SPARSE_MMA_MASK
	.align		4
.L_25:
        /*0088*/ 	.byte	0x03, 0x50
        /*008a*/ 	.short	0x0000


	//----- nvinfo : EIATTR_MAXREG_COUNT
	.align		4
        /*008c*/ 	.byte	0x03, 0x1b
        /*008e*/ 	.short	0x00ff


	//----- nvinfo : EIATTR_NUM_BARRIERS
	.align		4
        /*0090*/ 	.byte	0x02, 0x4c
        /*0092*/ 	.byte	0x01
	.zero		1


	//----- nvinfo : EIATTR_MERCURY_ISA_VERSION
	.align		4
        /*0094*/ 	.byte	0x03, 0x5f
        /*0096*/ 	.short	0x0101


	//----- nvinfo : EIATTR_VRC_CTA_INIT_COUNT
	.align		4
        /*0098*/ 	.byte	0x02, 0x4a
	.zero		1
	.zero		1


	//----- nvinfo : EIATTR_EXIT_INSTR_OFFSETS
	.align		4
        /*009c*/ 	.byte	0x04, 0x1c
        /*009e*/ 	.short	(.L_27 - .L_26)


	//   ....[0]....
.L_26:
        /*00a0*/ 	.word	0x000044b0


	//----- nvinfo : EIATTR_CRS_STACK_SIZE
	.align		4
.L_27:
        /*00a4*/ 	.byte	0x04, 0x1e
        /*00a6*/ 	.short	(.L_29 - .L_28)
.L_28:
        /*00a8*/ 	.word	0x00000000


	//----- nvinfo : EIATTR_CBANK_PARAM_SIZE
	.align		4
.L_29:
        /*00ac*/ 	.byte	0x03, 0x19
        /*00ae*/ 	.short	0x0030


	//----- nvinfo : EIATTR_PARAM_CBANK
	.align		4
        /*00b0*/ 	.byte	0x04, 0x0a
        /*00b2*/ 	.short	(.L_31 - .L_30)
	.align		4
.L_30:
        /*00b4*/ 	.word	index@(.nv.constant0._Z8sgemm_v4ILi128ELi128ELi8ELi8ELi8EEviiifPfS0_fS0_)
        /*00b8*/ 	.short	0x0380
        /*00ba*/ 	.short	0x0030


	//----- nvinfo : EIATTR_SW_WAR
	.align		4
.L_31:
        /*00bc*/ 	.byte	0x04, 0x36
        /*00be*/ 	.short	(.L_33 - .L_32)
.L_32:
        /*00c0*/ 	.word	0x00000008
.L_33:


//--------------------- .nv.callgraph             --------------------------
	.section	.nv.callgraph,"",@"SHT_CUDA_CALLGRAPH"
	.align	4
	.sectionentsize	8
	.align		4
        /*0000*/ 	.word	0x00000000
	.align		4
        /*0004*/ 	.word	0xffffffff
	.align		4
        /*0008*/ 	.word	0x00000000
	.align		4
        /*000c*/ 	.word	0xfffffffe
	.align		4
        /*0010*/ 	.word	0x00000000
	.align		4
        /*0014*/ 	.word	0xfffffffd
	.align		4
        /*0018*/ 	.word	0x00000000
	.align		4
        /*001c*/ 	.word	0xfffffffc


//--------------------- .text._Z8sgemm_v4ILi128ELi128ELi8ELi8ELi8EEviiifPfS0_fS0_ --------------------------
	.section	.text._Z8sgemm_v4ILi128ELi128ELi8ELi8ELi8EEviiifPfS0_fS0_,"ax",@progbits
	.align	128
        .global         _Z8sgemm_v4ILi128ELi128ELi8ELi8ELi8EEviiifPfS0_fS0_
        .type           _Z8sgemm_v4ILi128ELi128ELi8ELi8ELi8EEviiifPfS0_fS0_,@function
        .size           _Z8sgemm_v4ILi128ELi128ELi8ELi8ELi8EEviiifPfS0_fS0_,(.L_x_12 - _Z8sgemm_v4ILi128ELi128ELi8ELi8ELi8EEviiifPfS0_fS0_)
        .other          _Z8sgemm_v4ILi128ELi128ELi8ELi8ELi8EEviiifPfS0_fS0_,@"STO_CUDA_ENTRY STV_DEFAULT"
_Z8sgemm_v4ILi128ELi128ELi8ELi8ELi8EEviiifPfS0_fS0_:
.text._Z8sgemm_v4ILi128ELi128ELi8ELi8ELi8EEviiifPfS0_fS0_:
[----:B------:R-:W-:Y:S08]  /*0000*/  LDC R1, c[0x0][0x37c] ;  /* 0x0000df00ff017b82 */ /* 0x000ff00000000800 */
[----:B------:R-:W0:Y:S01]  /*0010*/  S2UR UR8, SR_CTAID.Y ;  /* 0x00000000000879c3 */ /* 0x000e220000002600 */
[----:B------:R-:W1:Y:S01]  /*0020*/  LDCU UR12, c[0x0][0x388] ;  /* 0x00007100ff0c77ac */ /* 0x000e620008000800 */
[----:B------:R-:W2:Y:S01]  /*0030*/  S2R R0, SR_TID.X ;  /* 0x0000000000007919 */ /* 0x000ea20000002100 */
[----:B------:R-:W-:Y:S01]  /*0040*/  HFMA2 R88, -RZ, RZ, 0, 0 ;  /* 0x00000000ff587431 */ /* 0x000fe200000001ff */
[----:B------:R-:W-:Y:S01]  /*0050*/  CS2R R92, SRZ ;  /* 0x00000000005c7805 */ /* 0x000fe2000001ff00 */
[----:B------:R-:W3:Y:S01]  /*0060*/  LDCU.128 UR4, c[0x0][0x390] ;  /* 0x00007200ff0477ac */ /* 0x000ee20008000c00 */
[----:B------:R-:W-:Y:S01]  /*0070*/  HFMA2 R117, -RZ, RZ, 0, 0 ;  /* 0x00000000ff757431 */ /* 0x000fe200000001ff */
[----:B------:R-:W-:Y:S01]  /*0080*/  CS2R R84, SRZ ;  /* 0x0000000000547805 */ /* 0x000fe2000001ff00 */
[----:B------:R-:W4:Y:S01]  /*0090*/  S2UR UR9, SR_CTAID.X ;  /* 0x00000000000979c3 */ /* 0x000f220000002500 */
[----:B------:R-:W-:Y:S01]  /*00a0*/  HFMA2 R82, -RZ, RZ, 0, 0 ;  /* 0x00000000ff527431 */ /* 0x000fe200000001ff */
[----:B------:R-:W-:Y:S01]  /*00b0*/  CS2R R86, SRZ ;  /* 0x0000000000567805 */ /* 0x000fe2000001ff00 */
[----:B------:R-:W-:Y:S01]  /*00c0*/  HFMA2 R113, -RZ, RZ, 0, 0 ;  /* 0x00000000ff717431 */ /* 0x000fe200000001ff */
[----:B------:R-:W-:Y:S01]  /*00d0*/  CS2R R72, SRZ ;  /* 0x0000000000487805 */ /* 0x000fe2000001ff00 */
[----:B------:R-:W-:Y:S01]  /*00e0*/  HFMA2 R18, -RZ, RZ, 0, 0 ;  /* 0x00000000ff127431 */ /* 0x000fe200000001ff */
[----:B------:R-:W-:Y:S01]  /*00f0*/  MOV R119, RZ ;  /* 0x000000ff00777202 */ /* 0x000fe20000000f00 */
[----:B------:R-:W-:Y:S01]  /*0100*/  HFMA2 R109, -RZ, RZ, 0, 0 ;  /* 0x00000000ff6d7431 */ /* 0x000fe200000001ff */
[----:B------:R-:W-:Y:S01]  /*0110*/  MOV R115, RZ ;  /* 0x000000ff00737202 */ /* 0x000fe20000000f00 */
[----:B------:R-:W-:Y:S01]  /*0120*/  HFMA2 R9, -RZ, RZ, 0, 0 ;  /* 0x00000000ff097431 */ /* 0x000fe200000001ff */
[----:B------:R-:W-:Y:S01]  /*0130*/  CS2R R100, SRZ ;  /* 0x0000000000647805 */ /* 0x000fe2000001ff00 */
[----:B-1----:R-:W-:Y:S01]  /*0140*/  UISETP.GE.AND UP0, UPT, UR12, 0x1, UPT ;  /* 0x000000010c00788c */ /* 0x002fe2000bf06270 */
[----:B------:R-:W-:Y:S01]  /*0150*/  HFMA2 R123, -RZ, RZ, 0, 0 ;  /* 0x00000000ff7b7431 */ /* 0x000fe200000001ff */
[----:B------:R-:W-:-:S02]  /*0160*/  CS2R R94, SRZ ;  /* 0x00000000005e7805 */ /* 0x000fc4000001ff00 */
[----:B------:R-:W-:Y:S02]  /*0170*/  CS2R R96, SRZ ;  /* 0x0000000000607805 */ /* 0x000fe4000001ff00 */
[----:B------:R-:W-:Y:S01]  /*0180*/  CS2R R98, SRZ ;  /* 0x0000000000627805 */ /* 0x000fe2000001ff00 */
[----:B0-----:R-:W-:Y:S01]  /*0190*/  UIMAD UR8, UR8, UR12, URZ ;  /* 0x0000000c080872a4 */ /* 0x001fe2000f8e02ff */
[----:B------:R-:W-:Y:S02]  /*01a0*/  CS2R R80, SRZ ;  /* 0x0000000000507805 */ /* 0x000fe4000001ff00 */
[----:B------:R-:W-:Y:S02]  /*01b0*/  CS2R R104, SRZ ;  /* 0x0000000000687805 */ /* 0x000fe4000001ff00 */
[----:B------:R-:W-:Y:S01]  /*01c0*/  CS2R R102, SRZ ;  /* 0x0000000000667805 */ /* 0x000fe2000001ff00 */
[----:B------:R-:W-:Y:S01]  /*01d0*/  USHF.L.U32 UR8, UR8, 0x7, URZ ;  /* 0x0000000708087899 */ /* 0x000fe200080006ff */
[----:B------:R-:W-:-:S02]  /*01e0*/  CS2R R70, SRZ ;  /* 0x0000000000467805 */ /* 0x000fc4000001ff00 */
[----:B------:R-:W-:Y:S02]  /*01f0*/  CS2R R68, SRZ ;  /* 0x0000000000447805 */ /* 0x000fe4000001ff00 */
[----:B------:R-:W-:Y:S01]  /*0200*/  CS2R R74, SRZ ;  /* 0x00000000004a7805 */ /* 0x000fe2000001ff00 */
[----:B----4-:R-:W-:Y:S01]  /*0210*/  USHF.L.U32 UR9, UR9, 0x7, URZ ;  /* 0x0000000709097899 */ /* 0x010fe200080006ff */
[----:B------:R-:W-:Y:S02]  /*0220*/  MOV R106, RZ ;  /* 0x000000ff006a7202 */ /* 0x000fe40000000f00 */
[----:B------:R-:W-:Y:S02]  /*0230*/  CS2R R66, SRZ ;  /* 0x0000000000427805 */ /* 0x000fe4000001ff00 */
[----:B------:R-:W-:Y:S02]  /*0240*/  CS2R R64, SRZ ;  /* 0x0000000000407805 */ /* 0x000fe4000001ff00 */
[----:B------:R-:W-:-:S02]  /*0250*/  CS2R R62, SRZ ;  /* 0x00000000003e7805 */ /* 0x000fc4000001ff00 */
[----:B------:R-:W-:Y:S02]  /*0260*/  CS2R R60, SRZ ;  /* 0x00000000003c7805 */ /* 0x000fe4000001ff00 */
[----:B------:R-:W-:Y:S02]  /*0270*/  MOV R111, RZ ;  /* 0x000000ff006f7202 */ /* 0x000fe40000000f00 */
[----:B------:R-:W-:Y:S02]  /*0280*/  CS2R R16, SRZ ;  /* 0x0000000000107805 */ /* 0x000fe4000001ff00 */
[----:B------:R-:W-:Y:S02]  /*0290*/  MOV R34, RZ ;  /* 0x000000ff00227202 */ /* 0x000fe40000000f00 */
[----:B------:R-:W-:Y:S02]  /*02a0*/  CS2R R14, SRZ ;  /* 0x00000000000e7805 */ /* 0x000fe4000001ff00 */
[----:B------:R-:W-:-:S02]  /*02b0*/  MOV R33, RZ ;  /* 0x000000ff00217202 */ /* 0x000fc40000000f00 */
[----:B------:R-:W-:Y:S02]  /*02c0*/  CS2R R38, SRZ ;  /* 0x0000000000267805 */ /* 0x000fe4000001ff00 */
[----:B------:R-:W-:Y:S02]  /*02d0*/  CS2R R12, SRZ ;  /* 0x00000000000c7805 */ /* 0x000fe4000001ff00 */
[----:B------:R-:W-:Y:S02]  /*02e0*/  CS2R R36, SRZ ;  /* 0x0000000000247805 */ /* 0x000fe4000001ff00 */
[----:B------:R-:W-:Y:S02]  /*02f0*/  MOV R54, RZ ;  /* 0x000000ff00367202 */ /* 0x000fe40000000f00 */
[----:B------:R-:W-:Y:S02]  /*0300*/  CS2R R52, SRZ ;  /* 0x0000000000347805 */ /* 0x000fe4000001ff00 */
[----:B------:R-:W-:Y:S01]  /*0310*/  MOV R10, RZ ;  /* 0x000000ff000a7202 */ /* 0x000fe20000000f00 */
[----:B------:R-:W0:Y:S01]  /*0320*/  LDCU.64 UR10, c[0x0][0x358] ;  /* 0x00006b00ff0a77ac */ /* 0x000e220008000a00 */
[----:B---3--:R-:W-:-:S02]  /*0330*/  UIMAD.WIDE.U32 UR6, UR9, 0x4, UR6 ;  /* 0x00000004090678a5 */ /* 0x008fc4000f8e0006 */
[----:B------:R-:W-:Y:S01]  /*0340*/  UIMAD.WIDE UR4, UR8, 0x4, UR4 ;  /* 0x00000004080478a5 */ /* 0x000fe2000f8e0204 */
[----:B--2---:R-:W-:Y:S11]  /*0350*/  BRA.U !UP0, `(.L_x_0) ;  /* 0x0000002d08807547 */ /* 0x004ff6000b800000 */
[----:B------:R-:W-:Y:S02]  /*0360*/  MOV R3, UR5 ;  /* 0x0000000500037c02 */ /* 0x000fe40008000f00 */
[----:B------:R-:W-:Y:S02]  /*0370*/  MOV R2, UR4 ;  /* 0x0000000400027c02 */ /* 0x000fe40008000f00 */
[----:B------:R-:W-:Y:S02]  /*0380*/  SHF.R.U32.HI R3, RZ, 0x3, R0 ;  /* 0x00000003ff037819 */ /* 0x000fe40000011600 */
[----:B------:R-:W-:Y:S01]  /*0390*/  MOV R76, UR4 ;  /* 0x00000004004c7c02 */ /* 0x000fe20008000f00 */
[----:B------:R-:W-:Y:S01]  /*03a0*/  UMOV UR4, 0x7f ;  /* 0x0000007f00047882 */ /* 0x000fe20000000000 */
[----:B------:R-:W-:Y:S02]  /*03b0*/  MOV R77, UR5 ;  /* 0x00000005004d7c02 */ /* 0x000fe40008000f00 */
[----:B------:R-:W-:-:S02]  /*03c0*/  MOV R76, R2 ;  /* 0x00000002004c7202 */ /* 0x000fc40000000f00 */
[----:B------:R-:W-:Y:S02]  /*03d0*/  SHF.R.U32.HI R0, RZ, 0x7, R0 ;  /* 0x00000007ff007819 */ /* 0x000fe40000011600 */
[----:B------:R-:W-:Y:S02]  /*03e0*/  MOV R78, UR6 ;  /* 0x00000006004e7c02 */ /* 0x000fe40008000f00 */
[----:B------:R-:W-:Y:S02]  /*03f0*/  MOV R79, UR7 ;  /* 0x00000007004f7c02 */ /* 0x000fe40008000f00 */
[----:B------:R-:W-:Y:S02]  /*0400*/  LOP3.LUT R7, R3, 0xffff, RZ, 0xc0, !PT ;  /* 0x0000ffff03077812 */ /* 0x000fe400078ec0ff */
[----:B------:R-:W-:-:S07]  /*0410*/  MOV R8, 0x430 ;  /* 0x0000043000087802 */ /* 0x000fce0000000f00 */
[----:B0-----:R-:W-:Y:S05]  /*0420*/  CALL.REL.NOINC `($__internal_0_$__cuda_sm20_div_u16) ;  /* 0x0000004000247944 */ /* 0x001fea0003c00000 */
[----:B------:R-:W-:Y:S02]  /*0430*/  IADD3 R2, PT, PT, R7, 0x1, RZ ;  /* 0x0000000107027810 */ /* 0x000fe40007ffe0ff */
[----:B------:R-:W-:Y:S02]  /*0440*/  LOP3.LUT R7, R0, 0xffff, RZ, 0xc0, !PT ;  /* 0x0000ffff00077812 */ /* 0x000fe400078ec0ff */
[----:B------:R-:W-:Y:S02]  /*0450*/  LOP3.LUT R2, R2, 0xffff, RZ, 0xc0, !PT ;  /* 0x0000ffff02027812 */ /* 0x000fe400078ec0ff */
[----:B------:R-:W-:Y:S02]  /*0460*/  MOV R8, 0x4a0 ;  /* 0x000004a000087802 */ /* 0x000fe40000000f00 */
[C---:B------:R-:W-:Y:S02]  /*0470*/  LOP3.LUT R5, R2.reuse, 0x3, RZ, 0xc0, !PT ;  /* 0x0000000302057812 */ /* 0x040fe400078ec0ff */
[----:B------:R-:W-:-:S07]  /*0480*/  LOP3.LUT R0, R2, 0xfc, RZ, 0xc0, !PT ;  /* 0x000000fc02007812 */ /* 0x000fce00078ec0ff */
[----:B------:R-:W-:Y:S05]  /*0490*/  CALL.REL.NOINC `($__internal_0_$__cuda_sm20_div_u16) ;  /* 0x0000004000087944 */ /* 0x000fea0003c00000 */
[----:B------:R-:W-:Y:S01]  /*04a0*/  IADD3 R7, PT, PT, R7, 0x1, RZ ;  /* 0x0000000107077810 */ /* 0x000fe20007ffe0ff */
[----:B------:R-:W-:Y:S01]  /*04b0*/  HFMA2 R92, -RZ, RZ, 0, 0 ;  /* 0x00000000ff5c7431 */ /* 0x000fe200000001ff */
[----:B------:R-:W-:Y:S01]  /*04c0*/  IADD3 R6, PT, PT, -R0, RZ, RZ ;  /* 0x000000ff00067210 */ /* 0x000fe20007ffe1ff */
[----:B------:R-:W-:Y:S01]  /*04d0*/  UMOV UR4, URZ ;  /* 0x000000ff00047c82 */ /* 0x000fe20008000000 */
[----:B------:R-:W-:-:S04]  /*04e0*/  LOP3.LUT R2, R7, 0xffff, RZ, 0xc0, !PT ;  /* 0x0000ffff07027812 */ /* 0x000fc800078ec0ff */
[C---:B------:R-:W-:Y:S02]  /*04f0*/  LOP3.LUT R7, R2.reuse, 0x3, RZ, 0xc0, !PT ;  /* 0x0000000302077812 */ /* 0x040fe400078ec0ff */
[----:B------:R-:W-:-:S07]  /*0500*/  LOP3.LUT R2, R2, 0xfc, RZ, 0xc0, !PT ;  /* 0x000000fc02027812 */ /* 0x000fce00078ec0ff */
.L_x_10:
[----:B------:R-:W0:Y:S01]  /*0510*/  S2R R0, SR_TID.X ;  /* 0x0000000000007919 */ /* 0x000e220000002100 */
[----:B------:R-:W1:Y:S01]  /*0520*/  S2UR UR8, SR_CgaCtaId ;  /* 0x00000000000879c3 */ /* 0x000e620000008800 */
[----:B------:R-:W-:Y:S01]  /*0530*/  UMOV UR7, 0x400 ;  /* 0x0000040000077882 */ /* 0x000fe20000000000 */
[----:B------:R-:W-:Y:S01]  /*0540*/  BSSY.RECONVERGENT B0, `(.L_x_1) ;  /* 0x0000031000007945 */ /* 0x000fe20003800200 */
[----:B------:R-:W-:Y:S02]  /*0550*/  ISETP.NE.AND P0, PT, R5, RZ, PT ;  /* 0x000000ff0500720c */ /* 0x000fe40003f05270 */
[----:B------:R-:W-:Y:S02]  /*0560*/  MOV R3, RZ ;  /* 0x000000ff00037202 */ /* 0x000fe40000000f00 */
[----:B0-----:R-:W-:-:S13]  /*0570*/  ISETP.GT.U32.AND P1, PT, R0, 0x157, PT ;  /* 0x000001570000780c */ /* 0x001fda0003f24070 */
[----:B-1----:R-:W-:Y:S05]  /*0580*/  @P1 BRA `(.L_x_2) ;  /* 0x0000000000b01947 */ /* 0x002fea0003800000 */
[----:B------:R-:W0:Y:S01]  /*0590*/  S2UR UR6, SR_CgaCtaId ;  /* 0x00000000000679c3 */ /* 0x000e220000008800 */
[----:B------:R-:W1:Y:S01]  /*05a0*/  LDCU UR9, c[0x0][0x388] ;  /* 0x00007100ff0977ac */ /* 0x000e620008000800 */
[----:B------:R-:W-:Y:S01]  /*05b0*/  SHF.L.U32 R4, R0, 0x2, RZ ;  /* 0x0000000200047819 */ /* 0x000fe200000006ff */
[----:B------:R-:W-:Y:S01]  /*05c0*/  HFMA2 R3, -RZ, RZ, 0, 0 ;  /* 0x00000000ff037431 */ /* 0x000fe200000001ff */
[----:B------:R-:W-:Y:S01]  /*05d0*/  SHF.R.U32.HI R30, RZ, 0x3, R0 ;  /* 0x00000003ff1e7819 */ /* 0x000fe20000011600 */
[----:B------:R-:W-:Y:S01]  /*05e0*/  UMOV UR5, 0x400 ;  /* 0x0000040000057882 */ /* 0x000fe20000000000 */
[----:B------:R-:W-:Y:S02]  /*05f0*/  LOP3.LUT R8, R4, 0x1c, RZ, 0xc0, !PT ;  /* 0x0000001c04087812 */ /* 0x000fe400078ec0ff */
[----:B------:R-:W-:Y:S02]  /*0600*/  LOP3.LUT R11, R0, 0x7, RZ, 0xc0, !PT ;  /* 0x00000007000b7812 */ /* 0x000fe400078ec0ff */
[----:B------:R-:W-:-:S02]  /*0610*/  LEA R8, R30, R8, 0x5 ;  /* 0x000000081e087211 */ /* 0x000fc400078e28ff */
[----:B------:R-:W-:Y:S02]  /*0620*/  MOV R28, R6 ;  /* 0x00000006001c7202 */ /* 0x000fe40000000f00 */
[C---:B------:R-:W-:Y:S01]  /*0630*/  LOP3.LUT R35, R30.reuse, 0x3f, RZ, 0xc0, !PT ;  /* 0x0000003f1e237812 */ /* 0x040fe200078ec0ff */
[----:B-1----:R-:W-:-:S04]  /*0640*/  IMAD R4, R30, UR9, RZ ;  /* 0x000000091e047c24 */ /* 0x002fc8000f8e02ff */
[C---:B------:R-:W-:Y:S01]  /*0650*/  IMAD R29, R4.reuse, 0x3, R11 ;  /* 0x00000003041d7824 */ /* 0x040fe200078e020b */
[----:B0-----:R-:W-:Y:S01]  /*0660*/  ULEA UR5, UR6, UR5, 0x18 ;  /* 0x0000000506057291 */ /* 0x001fe2000f8ec0ff */
[CC--:B------:R-:W-:Y:S02]  /*0670*/  IADD3 R27, PT, PT, R4.reuse, R11.reuse, RZ ;  /* 0x0000000b041b7210 */ /* 0x0c0fe40007ffe0ff */
[CC--:B------:R-:W-:Y:S02]  /*0680*/  LEA R19, R4.reuse, R11.reuse, 0x1 ;  /* 0x0000000b04137211 */ /* 0x0c0fe400078e08ff */
[C---:B------:R-:W-:Y:S01]  /*0690*/  LEA R11, R4.reuse, R11, 0x2 ;  /* 0x0000000b040b7211 */ /* 0x040fe200078e10ff */
[----:B------:R-:W-:Y:S01]  /*06a0*/  IMAD.WIDE.U32 R26, R27, 0x4, R76 ;  /* 0x000000041b1a7825 */ /* 0x000fe200078e004c */
[----:B------:R-:W-:Y:S02]  /*06b0*/  SHF.L.U32 R4, R4, 0x2, RZ ;  /* 0x0000000204047819 */ /* 0x000fe400000006ff */
[----:B------:R-:W-:-:S07]  /*06c0*/  IADD3 R8, PT, PT, R8, UR5, RZ ;  /* 0x0000000508087c10 */ /* 0x000fce000fffe0ff */
.L_x_3:
[--C-:B-1----:R-:W-:Y:S01]  /*06d0*/  IMAD.WIDE.U32 R24, R19, 0x4, R76.reuse ;  /* 0x0000000413187825 */ /* 0x102fe200078e004c */
[----:B------:R0:W2:Y:S03]  /*06e0*/  LDG.E R31, desc[UR10][R26.64] ;  /* 0x0000000a1a1f7981 */ /* 0x0000a6000c1e1900 */
[--C-:B------:R-:W-:Y:S02]  /*06f0*/  IMAD.WIDE.U32 R22, R29, 0x4, R76.reuse ;  /* 0x000000041d167825 */ /* 0x100fe400078e004c */
[----:B------:R-:W3:Y:S02]  /*0700*/  LDG.E R24, desc[UR10][R24.64] ;  /* 0x0000000a18187981 */ /* 0x000ee4000c1e1900 */
[----:B------:R-:W-:Y:S02]  /*0710*/  IMAD.WIDE.U32 R20, R11, 0x4, R76 ;  /* 0x000000040b147825 */ /* 0x000fe400078e004c */
[----:B------:R-:W4:Y:S04]  /*0720*/  LDG.E R22, desc[UR10][R22.64] ;  /* 0x0000000a16167981 */ /* 0x000f28000c1e1900 */
[----:B------:R-:W5:Y:S01]  /*0730*/  LDG.E R20, desc[UR10][R20.64] ;  /* 0x0000000a14147981 */ /* 0x000f62000c1e1900 */
[CC--:B------:R-:W-:Y:S01]  /*0740*/  LEA R41, R35.reuse, R8.reuse, 0x5 ;  /* 0x0000000823297211 */ /* 0x0c0fe200078e28ff */
[C---:B------:R-:W-:Y:S01]  /*0750*/  IMAD R45, R35.reuse, 0x60, R8 ;  /* 0x00000060232d7824 */ /* 0x040fe200078e0208 */
[----:B------:R-:W-:-:S02]  /*0760*/  LEA R43, R35, R8, 0x6 ;  /* 0x00000008232b7211 */ /* 0x000fc400078e30ff */
[----:B------:R-:W-:-:S04]  /*0770*/  IADD3 R28, PT, PT, R28, 0x4, RZ ;  /* 0x000000041c1c7810 */ /* 0x000fc80007ffe0ff */
[----:B------:R-:W-:Y:S02]  /*0780*/  ISETP.NE.AND P1, PT, R28, RZ, PT ;  /* 0x000000ff1c00720c */ /* 0x000fe40003f25270 */
[----:B------:R-:W-:Y:S01]  /*0790*/  IADD3 R3, PT, PT, R30, R3, R30 ;  /* 0x000000031e037210 */ /* 0x000fe20007ffe01e */
[C---:B0-----:R-:W-:Y:S01]  /*07a0*/  IMAD.WIDE.U32 R26, R4.reuse, 0x4, R26 ;  /* 0x00000004041a7825 */ /* 0x041fe200078e001a */
[----:B------:R-:W-:Y:S02]  /*07b0*/  IADD3 R19, PT, PT, R4, R19, RZ ;  /* 0x0000001304137210 */ /* 0x000fe40007ffe0ff */
[----:B------:R-:W-:Y:S02]  /*07c0*/  IADD3 R3, PT, PT, R30, R3, R30 ;  /* 0x000000031e037210 */ /* 0x000fe40007ffe01e */
[C---:B------:R-:W-:Y:S02]  /*07d0*/  IADD3 R29, PT, PT, R4.reuse, R29, RZ ;  /* 0x0000001d041d7210 */ /* 0x040fe40007ffe0ff */
[----:B------:R-:W-:Y:S01]  /*07e0*/  IADD3 R11, PT, PT, R4, R11, RZ ;  /* 0x0000000b040b7210 */ /* 0x000fe20007ffe0ff */
[----:B--2---:R0:W-:Y:S04]  /*07f0*/  STS [R8], R31 ;  /* 0x0000001f08007388 */ /* 0x0041e80000000800 */
[----:B---3--:R1:W-:Y:S04]  /*0800*/  STS [R41], R24 ;  /* 0x0000001829007388 */ /* 0x0083e80000000800 */
[----:B----4-:R1:W-:Y:S04]  /*0810*/  STS [R43], R22 ;  /* 0x000000162b007388 */ /* 0x0103e80000000800 */
[----:B-----5:R1:W-:Y:S01]  /*0820*/  STS [R45], R20 ;  /* 0x000000142d007388 */ /* 0x0203e20000000800 */
[----:B0-----:R-:W-:Y:S01]  /*0830*/  LEA R8, R30, R8, 0x7 ;  /* 0x000000081e087211 */ /* 0x001fe200078e38ff */
[----:B------:R-:W-:Y:S06]  /*0840*/  @P1 BRA `(.L_x_3) ;  /* 0xfffffffc00a01947 */ /* 0x000fec000383ffff */
.L_x_2:
[----:B------:R-:W-:Y:S05]  /*0850*/  BSYNC.RECONVERGENT B0 ;  /* 0x0000000000007941 */ /* 0x000fea0003800200 */
.L_x_1:
[----:B------:R-:W-:Y:S04]  /*0860*/  BSSY.RECONVERGENT B0, `(.L_x_4) ;  /* 0x0000020000007945 */ /* 0x000fe80003800200 */
[----:B------:R-:W-:Y:S05]  /*0870*/  @!P0 BRA `(.L_x_5) ;  /* 0x0000000000788947 */ /* 0x000fea0003800000 */
[----:B------:R-:W0:Y:S01]  /*0880*/  LDC R25, c[0x0][0x388] ;  /* 0x0000e200ff197b82 */ /* 0x000e220000000800 */
[C---:B------:R-:W-:Y:S02]  /*0890*/  LEA.HI R19, R0.reuse, R3, RZ, 0x1d ;  /* 0x0000000300137211 */ /* 0x040fe400078fe8ff */
[----:B------:R-:W-:-:S05]  /*08a0*/  LOP3.LUT R8, R0, 0x7, RZ, 0xc0, !PT ;  /* 0x0000000700087812 */ /* 0x000fca00078ec0ff */
[----:B0-----:R-:W-:-:S04]  /*08b0*/  IMAD R21, R19, R25, R8 ;  /* 0x0000001913157224 */ /* 0x001fc800078e0208 */
[----:B-1----:R-:W-:-:S06]  /*08c0*/  IMAD.WIDE.U32 R20, R21, 0x4, R76 ;  /* 0x0000000415147825 */ /* 0x002fcc00078e004c */
[----:B------:R-:W2:Y:S01]  /*08d0*/  LDG.E R20, desc[UR10][R20.64] ;  /* 0x0000000a14147981 */ /* 0x000ea2000c1e1900 */
[----:B------:R-:W-:Y:S02]  /*08e0*/  SHF.L.U32 R24, R0, 0x2, RZ ;  /* 0x0000000200187819 */ /* 0x000fe400000006ff */
[----:B------:R-:W-:Y:S01]  /*08f0*/  MOV R3, 0x400 ;  /* 0x0000040000037802 */ /* 0x000fe20000000f00 */
[----:B------:R-:W0:Y:S01]  /*0900*/  S2R R22, SR_CgaCtaId ;  /* 0x0000000000167919 */ /* 0x000e220000008800 */
[----:B------:R-:W-:Y:S02]  /*0910*/  LOP3.LUT R4, R24, 0x1c, RZ, 0xc0, !PT ;  /* 0x0000001c18047812 */ /* 0x000fe400078ec0ff */
[----:B------:R-:W-:Y:S02]  /*0920*/  ISETP.NE.AND P0, PT, R5, 0x1, PT ;  /* 0x000000010500780c */ /* 0x000fe40003f05270 */
[----:B0-----:R-:W-:Y:S02]  /*0930*/  LEA R26, R22, R3, 0x18 ;  /* 0x00000003161a7211 */ /* 0x001fe400078ec0ff */
[----:B------:R-:W-:-:S04]  /*0940*/  LEA R3, R19, R4, 0x5 ;  /* 0x0000000413037211 */ /* 0x000fc800078e28ff */
[----:B------:R-:W-:-:S05]  /*0950*/  IADD3 R11, PT, PT, R26, R3, RZ ;  /* 0x000000031a0b7210 */ /* 0x000fca0007ffe0ff */
[----:B--2---:R0:W-:Y:S01]  /*0960*/  STS [R11], R20 ;  /* 0x000000140b007388 */ /* 0x0041e20000000800 */
[----:B------:R-:W-:Y:S05]  /*0970*/  @!P0 BRA `(.L_x_5) ;  /* 0x0000000000388947 */ /* 0x000fea0003800000 */
[----:B------:R-:W-:Y:S02]  /*0980*/  ISETP.NE.AND P0, PT, R5, 0x2, PT ;  /* 0x000000020500780c */ /* 0x000fe40003f05270 */
[----:B------:R-:W-:-:S05]  /*0990*/  LEA.HI R19, R0, R19, RZ, 0x1d ;  /* 0x0000001300137211 */ /* 0x000fca00078fe8ff */
[----:B------:R-:W-:-:S04]  /*09a0*/  IMAD R23, R19, R25, R8 ;  /* 0x0000001913177224 */ /* 0x000fc800078e0208 */
[----:B------:R-:W-:Y:S02]  /*09b0*/  IMAD.WIDE.U32 R22, R23, 0x4, R76 ;  /* 0x0000000417167825 */ /* 0x000fe400078e004c */
[----:B------:R-:W-:-:S04]  /*09c0*/  @P0 LEA.HI R4, R0, R19, RZ, 0x1d ;  /* 0x0000001300040211 */ /* 0x000fc800078fe8ff */
[----:B------:R-:W2:Y:S01]  /*09d0*/  LDG.E R22, desc[UR10][R22.64] ;  /* 0x0000000a16167981 */ /* 0x000ea2000c1e1900 */
[----:B------:R-:W-:-:S04]  /*09e0*/  @P0 IMAD R21, R4, R25, R8 ;  /* 0x0000001904150224 */ /* 0x000fc800078e0208 */
[----:B0-----:R-:W-:-:S06]  /*09f0*/  @P0 IMAD.WIDE.U32 R20, R21, 0x4, R76 ;  /* 0x0000000415140825 */ /* 0x001fcc00078e004c */
[----:B------:R-:W3:Y:S01]  /*0a00*/  @P0 LDG.E R20, desc[UR10][R20.64] ;  /* 0x0000000a14140981 */ /* 0x000ee2000c1e1900 */
[----:B------:R-:W-:-:S04]  /*0a10*/  LOP3.LUT R4, R24, 0xfe0, RZ, 0xc0, !PT ;  /* 0x00000fe018047812 */ /* 0x000fc800078ec0ff */
[----:B------:R-:W-:-:S04]  /*0a20*/  IADD3 R11, PT, PT, R4, R26, R3 ;  /* 0x0000001a040b7210 */ /* 0x000fc80007ffe003 */
[----:B------:R-:W-:Y:S01]  /*0a30*/  @P0 IADD3 R3, PT, PT, R4, R11, RZ ;  /* 0x0000000b04030210 */ /* 0x000fe20007ffe0ff */
[----:B--2---:R2:W-:Y:S04]  /*0a40*/  STS [R11], R22 ;  /* 0x000000160b007388 */ /* 0x0045e80000000800 */
[----:B---3--:R2:W-:Y:S02]  /*0a50*/  @P0 STS [R3], R20 ;  /* 0x0000001403000388 */ /* 0x0085e40000000800 */
.L_x_5:
[----:B------:R-:W-:Y:S05]  /*0a60*/  BSYNC.RECONVERGENT B0 ;  /* 0x0000000000007941 */ /* 0x000fea0003800200 */
.L_x_4:
[C---:B------:R-:W-:Y:S01]  /*0a70*/  SHF.L.U32 R31, R0.reuse, 0x2, RZ ;  /* 0x00000002001f7819 */ /* 0x040fe200000006ff */
[----:B--2---:R-:W-:Y:S01]  /*0a80*/  HFMA2 R3, -RZ, RZ, 0, 0 ;  /* 0x00000000ff037431 */ /* 0x004fe200000001ff */
[----:B------:R-:W-:Y:S01]  /*0a90*/  BSSY.RECONVERGENT B0, `(.L_x_6) ;  /* 0x0000024000007945 */ /* 0x000fe20003800200 */
[----:B------:R-:W-:Y:S01]  /*0aa0*/  UIADD3 UR5, UPT, UPT, UR7, 0x1000, URZ ;  /* 0x0000100007057890 */ /* 0x000fe2000fffe0ff */
[C---:B------:R-:W-:Y:S02]  /*0ab0*/  LOP3.LUT R4, R31.reuse, 0x1fc, RZ, 0xc0, !PT ;  /* 0x000001fc1f047812 */ /* 0x040fe400078ec0ff */
[----:B0-----:R-:W-:Y:S01]  /*0ac0*/  MOV R11, RZ ;  /* 0x000000ff000b7202 */ /* 0x001fe20000000f00 */
[----:B------:R-:W-:Y:S01]  /*0ad0*/  ULEA UR5, UR8, UR5, 0x18 ;  /* 0x0000000508057291 */ /* 0x000fe2000f8ec0ff */
[----:B------:R-:W-:Y:S02]  /*0ae0*/  LOP3.LUT R29, R0, 0x7f, RZ, 0xc0, !PT ;  /* 0x0000007f001d7812 */ /* 0x000fe400078ec0ff */
[----:B------:R-:W-:-:S09]  /*0af0*/  LOP3.LUT R31, R31, 0xe00, RZ, 0xc0, !PT ;  /* 0x00000e001f1f7812 */ /* 0x000fd200078ec0ff */
.L_x_7:
[----:B0-----:R-:W0:Y:S01]  /*0b00*/  LDC R8, c[0x0][0x384] ;  /* 0x0000e100ff087b82 */ /* 0x001e220000000800 */
[----:B------:R-:W-:-:S04]  /*0b10*/  LEA.HI R19, R0, R3, RZ, 0x19 ;  /* 0x0000000300137211 */ /* 0x000fc800078fc8ff */
[----:B------:R-:W-:-:S04]  /*0b20*/  LEA.HI R21, R0, R19, RZ, 0x19 ;  /* 0x0000001300157211 */ /* 0x000fc800078fc8ff */
[----:B------:R-:W-:-:S04]  /*0b30*/  LEA.HI R23, R0, R21, RZ, 0x19 ;  /* 0x0000001500177211 */ /* 0x000fc800078fc8ff */
[----:B------:R-:W-:Y:S01]  /*0b40*/  LEA.HI R3, R0, R23, RZ, 0x19 ;  /* 0x0000001700037211 */ /* 0x000fe200078fc8ff */
[-CC-:B0-----:R-:W-:Y:S02]  /*0b50*/  IMAD R27, R19, R8.reuse, R29.reuse ;  /* 0x00000008131b7224 */ /* 0x181fe400078e021d */
[-CC-:B------:R-:W-:Y:S02]  /*0b60*/  IMAD R25, R21, R8.reuse, R29.reuse ;  /* 0x0000000815197224 */ /* 0x180fe400078e021d */
[-CC-:B------:R-:W-:Y:S02]  /*0b70*/  IMAD R23, R23, R8.reuse, R29.reuse ;  /* 0x0000000817177224 */ /* 0x180fe400078e021d */
[----:B------:R-:W-:Y:S02]  /*0b80*/  IMAD R21, R3, R8, R29 ;  /* 0x0000000803157224 */ /* 0x000fe400078e021d */
[----:B------:R-:W-:-:S04]  /*0b90*/  IMAD.WIDE R26, R27, 0x4, R78 ;  /* 0x000000041b1a7825 */ /* 0x000fc800078e024e */
[--C-:B-1----:R-:W-:Y:S02]  /*0ba0*/  IMAD.WIDE R24, R25, 0x4, R78.reuse ;  /* 0x0000000419187825 */ /* 0x102fe400078e024e */
[----:B------:R-:W2:Y:S02]  /*0bb0*/  LDG.E R26, desc[UR10][R26.64] ;  /* 0x0000000a1a1a7981 */ /* 0x000ea4000c1e1900 */
[--C-:B------:R-:W-:Y:S02]  /*0bc0*/  IMAD.WIDE R22, R23, 0x4, R78.reuse ;  /* 0x0000000417167825 */ /* 0x100fe400078e024e */
[----:B------:R-:W3:Y:S02]  /*0bd0*/  LDG.E R24, desc[UR10][R24.64] ;  /* 0x0000000a18187981 */ /* 0x000ee4000c1e1900 */
[----:B------:R-:W-:Y:S02]  /*0be0*/  IMAD.WIDE R20, R21, 0x4, R78 ;  /* 0x0000000415147825 */ /* 0x000fe400078e024e */
[----:B------:R-:W4:Y:S04]  /*0bf0*/  LDG.E R22, desc[UR10][R22.64] ;  /* 0x0000000a16167981 */ /* 0x000f28000c1e1900 */
[----:B------:R-:W5:Y:S01]  /*0c00*/  LDG.E R20, desc[UR10][R20.64] ;  /* 0x0000000a14147981 */ /* 0x000f62000c1e1900 */
[----:B------:R-:W-:-:S04]  /*0c10*/  LEA R19, R19, R4, 0x9 ;  /* 0x0000000413137211 */ /* 0x000fc800078e48ff */
[----:B------:R-:W-:-:S04]  /*0c20*/  IADD3 R28, PT, PT, R19, UR5, RZ ;  /* 0x00000005131c7c10 */ /* 0x000fc8000fffe0ff */
[----:B------:R-:W-:-:S04]  /*0c30*/  IADD3 R28, PT, PT, R28, R31, RZ ;  /* 0x0000001f1c1c7210 */ /* 0x000fc80007ffe0ff */
[----:B------:R-:W-:-:S04]  /*0c40*/  IADD3 R30, PT, PT, R31, R28, RZ ;  /* 0x0000001c1f1e7210 */ /* 0x000fc80007ffe0ff */
[----:B------:R-:W-:Y:S02]  /*0c50*/  IADD3 R32, PT, PT, R31, R30, RZ ;  /* 0x0000001e1f207210 */ /* 0x000fe40007ffe0ff */
[----:B------:R-:W-:-:S04]  /*0c60*/  IADD3 R11, PT, PT, R11, 0x4, RZ ;  /* 0x000000040b0b7810 */ /* 0x000fc80007ffe0ff */
[----:B------:R-:W-:Y:S01]  /*0c70*/  ISETP.NE.AND P0, PT, R11, R2, PT ;  /* 0x000000020b00720c */ /* 0x000fe20003f05270 */
[----:B--2---:R0:W-:Y:S04]  /*0c80*/  STS [R19+UR5], R26 ;  /* 0x0000001a13007988 */ /* 0x0041e80008000805 */
[----:B---3--:R0:W-:Y:S04]  /*0c90*/  STS [R28], R24 ;  /* 0x000000181c007388 */ /* 0x0081e80000000800 */
[----:B----4-:R0:W-:Y:S04]  /*0ca0*/  STS [R30], R22 ;  /* 0x000000161e007388 */ /* 0x0101e80000000800 */
[----:B-----5:R0:W-:Y:S01]  /*0cb0*/  STS [R32], R20 ;  /* 0x0000001420007388 */ /* 0x0201e20000000800 */
[----:B------:R-:W-:Y:S05]  /*0cc0*/  @P0 BRA `(.L_x_7) ;  /* 0xfffffffc008c0947 */ /* 0x000fea000383ffff */
[----:B------:R-:W-:Y:S05]  /*0cd0*/  BSYNC.RECONVERGENT B0 ;  /* 0x0000000000007941 */ /* 0x000fea0003800200 */
.L_x_6:
[----:B------:R-:W-:Y:S01]  /*0ce0*/  ISETP.NE.AND P0, PT, R7, RZ, PT ;  /* 0x000000ff0700720c */ /* 0x000fe20003f05270 */
[----:B------:R-:W-:-:S12]  /*0cf0*/  BSSY.RECONVERGENT B0, `(.L_x_8) ;  /* 0x0000017000007945 */ /* 0x000fd80003800200 */
[----:B------:R-:W-:Y:S05]  /*0d00*/  @!P0 BRA `(.L_x_9) ;  /* 0x0000000000548947 */ /* 0x000fea0003800000 */
[----:B------:R-:W-:-:S05]  /*0d10*/  LEA.HI R3, R0, R3, RZ, 0x19 ;  /* 0x0000000300037211 */ /* 0x000fca00078fc8ff */
[----:B------:R-:W-:-:S04]  /*0d20*/  IMAD R21, R3, R8, R29 ;  /* 0x0000000803157224 */ /* 0x000fc800078e021d */
[----:B0-----:R-:W-:-:S06]  /*0d30*/  IMAD.WIDE R20, R21, 0x4, R78 ;  /* 0x0000000415147825 */ /* 0x001fcc00078e024e */
[----:B------:R-:W2:Y:S01]  /*0d40*/  LDG.E R20, desc[UR10][R20.64] ;  /* 0x0000000a14147981 */ /* 0x000ea2000c1e1900 */
[----:B------:R-:W-:Y:S02]  /*0d50*/  IADD3 R32, PT, PT, R31, R32, RZ ;  /* 0x000000201f207210 */ /* 0x000fe40007ffe0ff */
[----:B------:R-:W-:-:S03]  /*0d60*/  ISETP.NE.AND P0, PT, R7, 0x1, PT ;  /* 0x000000010700780c */ /* 0x000fc60003f05270 */
[----:B--2---:R1:W-:Y:S10]  /*0d70*/  STS [R32], R20 ;  /* 0x0000001420007388 */ /* 0x0043f40000000800 */
[----:B------:R-:W-:Y:S05]  /*0d80*/  @!P0 BRA `(.L_x_9) ;  /* 0x0000000000348947 */ /* 0x000fea0003800000 */
[----:B------:R-:W-:Y:S02]  /*0d90*/  ISETP.NE.AND P0, PT, R7, 0x2, PT ;  /* 0x000000020700780c */ /* 0x000fe40003f05270 */
[----:B------:R-:W-:-:S11]  /*0da0*/  LEA.HI R23, R0, R3, RZ, 0x19 ;  /* 0x0000000300177211 */ /* 0x000fd600078fc8ff */
[----:B------:R-:W-:Y:S01]  /*0db0*/  @P0 LEA.HI R3, R0, R23, RZ, 0x19 ;  /* 0x0000001700030211 */ /* 0x000fe200078fc8ff */
[----:B------:R-:W-:-:S04]  /*0dc0*/  IMAD R23, R23, R8, R29 ;  /* 0x0000000817177224 */ /* 0x000fc800078e021d */
[----:B------:R-:W-:Y:S02]  /*0dd0*/  @P0 IMAD R3, R3, R8, R29 ;  /* 0x0000000803030224 */ /* 0x000fe400078e021d */
[----:B------:R-:W-:-:S04]  /*0de0*/  IMAD.WIDE R22, R23, 0x4, R78 ;  /* 0x0000000417167825 */ /* 0x000fc800078e024e */
[----:B-1----:R-:W-:Y:S02]  /*0df0*/  @P0 IMAD.WIDE R20, R3, 0x4, R78 ;  /* 0x0000000403140825 */ /* 0x002fe400078e024e */
[----:B------:R-:W2:Y:S04]  /*0e00*/  LDG.E R22, desc[UR10][R22.64] ;  /* 0x0000000a16167981 */ /* 0x000ea8000c1e1900 */
[----:B------:R-:W3:Y:S01]  /*0e10*/  @P0 LDG.E R20, desc[UR10][R20.64] ;  /* 0x0000000a14140981 */ /* 0x000ee2000c1e1900 */
[----:B------:R-:W-:-:S04]  /*0e20*/  IADD3 R32, PT, PT, R31, R32, RZ ;  /* 0x000000201f207210 */ /* 0x000fc80007ffe0ff */
[----:B------:R-:W-:Y:S01]  /*0e30*/  @P0 IADD3 R31, PT, PT, R31, R32, RZ ;  /* 0x000000201f1f0210 */ /* 0x000fe20007ffe0ff */
[----:B--2---:R2:W-:Y:S04]  /*0e40*/  STS [R32], R22 ;  /* 0x0000001620007388 */ /* 0x0045e80000000800 */
[----:B---3--:R2:W-:Y:S02]  /*0e50*/  @P0 STS [R31], R20 ;  /* 0x000000141f000388 */ /* 0x0085e40000000800 */
.L_x_9:
[----:B------:R-:W-:Y:S05]  /*0e60*/  BSYNC.RECONVERGENT B0 ;  /* 0x0000000000007941 */ /* 0x000fea0003800200 */
.L_x_8:
[----:B------:R-:W-:Y:S01]  /*0e70*/  BAR.SYNC.DEFER_BLOCKING 0x0 ;  /* 0x0000000000007b1d */ /* 0x000fe20000010000 */
[----:B------:R-:W-:Y:S01]  /*0e80*/  ULEA UR7, UR8, UR7, 0x18 ;  /* 0x0000000708077291 */ /* 0x000fe2000f8ec0ff */
[C---:B------:R-:W-:Y:S01]  /*0e90*/  SHF.L.U32 R4, R0.reuse, 0x4, RZ ;  /* 0x0000000400047819 */ /* 0x040fe200000006ff */
[----:B------:R-:W-:Y:S01]  /*0ea0*/  UIADD3 UR4, UPT, UPT, UR4, 0x8, URZ ;  /* 0x0000000804047890 */ /* 0x000fe2000fffe0ff */
[----:B------:R-:W-:Y:S02]  /*0eb0*/  SHF.L.U32 R3, R0, 0x5, RZ ;  /* 0x0000000500037819 */ /* 0x000fe400000006ff */
[----:B------:R-:W-:Y:S02]  /*0ec0*/  LOP3.LUT R4, R4, 0x3f00, RZ, 0xc0, !PT ;  /* 0x00003f0004047812 */ /* 0x000fe400078ec0ff */
[----:B------:R-:W-:Y:S02]  /*0ed0*/  LOP3.LUT R3, R3, 0x1e0, RZ, 0xc0, !PT ;  /* 0x000001e003037812 */ /* 0x000fe400078ec0ff */
[----:B------:R-:W-:-:S02]  /*0ee0*/  SHF.L.U32 R11, R8, 0x3, RZ ;  /* 0x00000003080b7819 */ /* 0x000fc400000006ff */
[----:B------:R-:W-:-:S03]  /*0ef0*/  IADD3 R76, P0, PT, R76, 0x20, RZ ;  /* 0x000000204c4c7810 */ /* 0x000fc60007f1e0ff */
[----:B------:R-:W-:Y:S01]  /*0f00*/  IMAD.WIDE R78, R11, 0x4, R78 ;  /* 0x000000040b4e7825 */ /* 0x000fe200078e024e */
[----:B------:R-:W-:Y:S01]  /*0f10*/  IADD3.X R77, PT, PT, RZ, R77, RZ, P0, !PT ;  /* 0x0000004dff4d7210 */ /* 0x000fe200007fe4ff */
[----:B0-2---:R-:W-:Y:S04]  /*0f20*/  LDS.128 R28, [R4+UR7] ;  /* 0x00000007041c7984 */ /* 0x005fe80008000c00 */
[----:B------:R-:W0:Y:S04]  /*0f30*/  LDS.128 R24, [R3+UR5] ;  /* 0x0000000503187984 */ /* 0x000e280008000c00 */
[----:B------:R-:W2:Y:S04]  /*0f40*/  LDS.128 R48, [R3+UR5+0x10] ;  /* 0x0000100503307984 */ /* 0x000ea80008000c00 */
[----:B-1----:R-:W1:Y:S04]  /*0f50*/  LDS.128 R20, [R4+UR7+0x20] ;  /* 0x0000200704147984 */ /* 0x002e680008000c00 */
[----:B------:R-:W3:Y:S04]  /*0f60*/  LDS.128 R44, [R3+UR5+0x200] ;  /* 0x00020005032c7984 */ /* 0x000ee80008000c00 */
[----:B------:R-:W4:Y:S04]  /*0f70*/  LDS.128 R40, [R3+UR5+0x210] ;  /* 0x0002100503287984 */ /* 0x000f280008000c00 */
[----:B------:R-:W5:Y:S01]  /*0f80*/  LDS.128 R56, [R4+UR7+0x40] ;  /* 0x0000400704387984 */ /* 0x000f620008000c00 */
[C---:B0-----:R-:W-:Y:S01]  /*0f90*/  FFMA R121, R28.reuse, R24, R17 ;  /* 0x000000181c797223 */ /* 0x041fe20000000011 */
[C---:B------:R-:W-:Y:S01]  /*0fa0*/  FFMA R8, R28.reuse, R25, R52 ;  /* 0x000000191c087223 */ /* 0x040fe20000000034 */
[C---:B------:R-:W-:Y:S01]  /*0fb0*/  FFMA R39, R28.reuse, R26, R39 ;  /* 0x0000001a1c277223 */ /* 0x040fe20000000027 */
[C---:B------:R-:W-:Y:S01]  /*0fc0*/  FFMA R10, R28.reuse, R27, R10 ;  /* 0x0000001b1c0a7223 */ /* 0x040fe2000000000a */
[C---:B--2---:R-:W-:Y:S01]  /*0fd0*/  FFMA R19, R28.reuse, R48, R123 ;  /* 0x000000301c137223 */ /* 0x044fe2000000007b */
[C---:B------:R-:W-:Y:S01]  /*0fe0*/  FFMA R36, R28.reuse, R49, R36 ;  /* 0x000000311c247223 */ /* 0x040fe20000000024 */
[C---:B------:R-:W-:Y:S01]  /*0ff0*/  FFMA R11, R28.reuse, R50, R53 ;  /* 0x000000321c0b7223 */ /* 0x040fe20000000035 */
[----:B------:R-:W-:Y:S01]  /*1000*/  FFMA R28, R28, R51, R54 ;  /* 0x000000331c1c7223 */ /* 0x000fe20000000036 */
[-C--:B-1----:R-:W-:Y:S01]  /*1010*/  FFMA R123, R24, R20.reuse, R9 ;  /* 0x00000014187b7223 */ /* 0x082fe20000000009 */
[----:B------:R-:W0:Y:S01]  /*1020*/  LDS.128 R52, [R4+UR7+0x60] ;  /* 0x0000600704347984 */ /* 0x000e220008000c00 */
[----:B------:R-:W-:Y:S01]  /*1030*/  FFMA R35, R48, R20, R97 ;  /* 0x0000001430237223 */ /* 0x000fe20000000061 */
[C---:B------:R-:W-:Y:S01]  /*1040*/  FFMA R9, R20.reuse, R26, R37 ;  /* 0x0000001a14097223 */ /* 0x040fe20000000025 */
[C---:B------:R-:W-:Y:S01]  /*1050*/  FFMA R90, R20.reuse, R49, R38 ;  /* 0x00000031145a7223 */ /* 0x040fe20000000026 */
[C---:B---3--:R-:W-:Y:S01]  /*1060*/  FFMA R97, R29.reuse, R46, R39 ;  /* 0x0000002e1d617223 */ /* 0x048fe20000000027 */
[C---:B------:R-:W-:Y:S01]  /*1070*/  FFMA R108, R20.reuse, R25, R13 ;  /* 0x00000019146c7223 */ /* 0x040fe2000000000d */
[C---:B------:R-:W-:Y:S01]  /*1080*/  FFMA R32, R20.reuse, R27, R12 ;  /* 0x0000001b14207223 */ /* 0x040fe2000000000c */
[C---:B----4-:R-:W-:Y:S01]  /*1090*/  FFMA R17, R29.reuse, R41, R36 ;  /* 0x000000291d117223 */ /* 0x050fe20000000024 */
[C---:B------:R-:W-:Y:S01]  /*10a0*/  FFMA R89, R20.reuse, R50, R95 ;  /* 0x0000003214597223 */ /* 0x040fe2000000005f */
[----:B------:R-:W1:Y:S01]  /*10b0*/  LDS.128 R36, [R4+UR7+0x80] ;  /* 0x0000800704247984 */ /* 0x000e620008000c00 */
[----:B------:R-:W-:Y:S01]  /*10c0*/  FFMA R20, R20, R51, R74 ;  /* 0x0000003314147223 */ /* 0x000fe2000000004a */
[C---:B------:R-:W-:Y:S01]  /*10d0*/  FFMA R107, R29.reuse, R45, R8 ;  /* 0x0000002d1d6b7223 */ /* 0x040fe20000000008 */
[C---:B------:R-:W-:Y:S01]  /*10e0*/  FFMA R83, R29.reuse, R47, R10 ;  /* 0x0000002f1d537223 */ /* 0x040fe2000000000a */
[----:B------:R-:W-:Y:S01]  /*10f0*/  FFMA R13, R29, R42, R11 ;  /* 0x0000002a1d0d7223 */ /* 0x000fe2000000000b */
[-C--:B------:R-:W-:Y:S01]  /*1100*/  FFMA R95, R46, R21.reuse, R9 ;  /* 0x000000152e5f7223 */ /* 0x080fe20000000009 */
[-C--:B------:R-:W-:Y:S01]  /*1110*/  FFMA R123, R44, R21.reuse, R123 ;  /* 0x000000152c7b7223 */ /* 0x080fe2000000007b */
[-C--:B------:R-:W-:Y:S01]  /*1120*/  FFMA R108, R45, R21.reuse, R108 ;  /* 0x000000152d6c7223 */ /* 0x080fe2000000006c */
[-C--:B------:R-:W-:Y:S01]  /*1130*/  FFMA R74, R47, R21.reuse, R32 ;  /* 0x000000152f4a7223 */ /* 0x080fe20000000020 */
[-C--:B------:R-:W-:Y:S01]  /*1140*/  FFMA R11, R40, R21.reuse, R35 ;  /* 0x00000015280b7223 */ /* 0x080fe20000000023 */
[-C--:B------:R-:W-:Y:S01]  /*1150*/  FFMA R8, R41, R21.reuse, R90 ;  /* 0x0000001529087223 */ /* 0x080fe2000000005a */
[-C--:B------:R-:W-:Y:S01]  /*1160*/  FFMA R9, R42, R21.reuse, R89 ;  /* 0x000000152a097223 */ /* 0x080fe20000000059 */
[----:B------:R-:W-:Y:S01]  /*1170*/  FFMA R10, R43, R21, R20 ;  /* 0x000000152b0a7223 */ /* 0x000fe20000000014 */
[----:B-----5:R-:W-:Y:S01]  /*1180*/  FFMA R14, R56, R27, R14 ;  /* 0x0000001b380e7223 */ /* 0x020fe2000000000e */
[----:B------:R-:W-:Y:S01]  /*1190*/  FFMA R125, R24, R56, R33 ;  /* 0x00000038187d7223 */ /* 0x000fe20000000021 */
[C---:B------:R-:W-:Y:S01]  /*11a0*/  FFMA R20, R56.reuse, R25, R85 ;  /* 0x0000001938147223 */ /* 0x040fe20000000055 */
[----:B------:R-:W-:Y:S01]  /*11b0*/  FFMA R99, R56, R26, R99 ;  /* 0x0000001a38637223 */ /* 0x000fe20000000063 */
[----:B------:R-:W-:Y:S01]  /*11c0*/  FFMA R15, R48, R56, R15 ;  /* 0x00000038300f7223 */ /* 0x000fe2000000000f */
[C---:B------:R-:W-:Y:S01]  /*11d0*/  FFMA R16, R56.reuse, R49, R16 ;  /* 0x0000003138107223 */ /* 0x040fe20000000010 */
[C---:B------:R-:W-:Y:S01]  /*11e0*/  FFMA R21, R56.reuse, R50, R109 ;  /* 0x0000003238157223 */ /* 0x040fe2000000006d */
[----:B------:R-:W-:Y:S01]  /*11f0*/  FFMA R56, R56, R51, R34 ;  /* 0x0000003338387223 */ /* 0x000fe20000000022 */
[----:B------:R-:W-:Y:S01]  /*1200*/  FFMA R12, R29, R43, R28 ;  /* 0x0000002b1d0c7223 */ /* 0x000fe2000000001c */
[----:B------:R-:W-:Y:S01]  /*1210*/  FFMA R85, R47, R57, R14 ;  /* 0x000000392f557223 */ /* 0x000fe2000000000e */
[-C--:B------:R-:W-:Y:S01]  /*1220*/  FFMA R121, R44, R29.reuse, R121 ;  /* 0x0000001d2c797223 */ /* 0x080fe20000000079 */
[----:B------:R-:W-:Y:S01]  /*1230*/  FFMA R19, R40, R29, R19 ;  /* 0x0000001d28137223 */ /* 0x000fe20000000013 */
[-C--:B------:R-:W-:Y:S01]  /*1240*/  FFMA R14, R41, R57.reuse, R16 ;  /* 0x00000039290e7223 */ /* 0x080fe20000000010 */
[-C--:B------:R-:W-:Y:S01]  /*1250*/  FFMA R125, R44, R57.reuse, R125 ;  /* 0x000000392c7d7223 */ /* 0x080fe2000000007d */
[-C--:B------:R-:W-:Y:S01]  /*1260*/  FFMA R109, R45, R57.reuse, R20 ;  /* 0x000000392d6d7223 */ /* 0x080fe20000000014 */
[-C--:B------:R-:W-:Y:S01]  /*1270*/  FFMA R99, R46, R57.reuse, R99 ;  /* 0x000000392e637223 */ /* 0x080fe20000000063 */
[-C--:B------:R-:W-:Y:S01]  /*1280*/  FFMA R15, R40, R57.reuse, R15 ;  /* 0x00000039280f7223 */ /* 0x080fe2000000000f */
[----:B------:R-:W-:Y:S01]  /*1290*/  FFMA R21, R42, R57, R21 ;  /* 0x000000392a157223 */ /* 0x000fe20000000015 */
[C---:B0-----:R-:W-:Y:S01]  /*12a0*/  FFMA R87, R52.reuse, R26, R87 ;  /* 0x0000001a34577223 */ /* 0x041fe20000000057 */
[C---:B------:R-:W-:Y:S01]  /*12b0*/  FFMA R18, R52.reuse, R27, R18 ;  /* 0x0000001b34127223 */ /* 0x040fe20000000012 */
[----:B------:R-:W-:Y:S01]  /*12c0*/  FFMA R28, R52, R49, R60 ;  /* 0x00000031341c7223 */ /* 0x000fe2000000003c */
[----:B------:R-:W-:Y:S01]  /*12d0*/  FFMA R16, R43, R57, R56 ;  /* 0x000000392b107223 */ /* 0x000fe20000000038 */
[----:B------:R-:W-:Y:S01]  /*12e0*/  FFMA R29, R24, R52, R61 ;  /* 0x00000034181d7223 */ /* 0x000fe2000000003d */
[C---:B------:R-:W-:Y:S01]  /*12f0*/  FFMA R89, R52.reuse, R50, R101 ;  /* 0x0000003234597223 */ /* 0x040fe20000000065 */
[----:B------:R-:W-:Y:S01]  /*1300*/  FFMA R20, R52, R25, R63 ;  /* 0x0000001934147223 */ /* 0x000fe2000000003f */
[----:B------:R-:W-:Y:S01]  /*1310*/  FFMA R57, R48, R52, R111 ;  /* 0x0000003430397223 */ /* 0x000fe2000000006f */
[----:B------:R-:W-:Y:S01]  /*1320*/  FFMA R101, R46, R53, R87 ;  /* 0x000000352e657223 */ /* 0x000fe20000000057 */
[----:B------:R-:W-:Y:S01]  /*1330*/  FFMA R52, R52, R51, R62 ;  /* 0x0000003334347223 */ /* 0x000fe2000000003e */
[-C--:B------:R-:W-:Y:S01]  /*1340*/  FFMA R87, R47, R53.reuse, R18 ;  /* 0x000000352f577223 */ /* 0x080fe20000000012 */
[----:B------:R-:W0:Y:S01]  /*1350*/  LDS.128 R32, [R4+UR7+0xa0] ;  /* 0x0000a00704207984 */ /* 0x000e220008000c00 */
[-C--:B------:R-:W-:Y:S01]  /*1360*/  FFMA R18, R41, R53.reuse, R28 ;  /* 0x0000003529127223 */ /* 0x080fe2000000001c */
[----:B------:R-:W-:Y:S01]  /*1370*/  FFMA R90, R44, R53, R29 ;  /* 0x000000352c5a7223 */ /* 0x000fe2000000001d */
[----:B-1----:R-:W-:Y:S01]  /*1380*/  FFMA R65, R24, R36, R65 ;  /* 0x0000002418417223 */ /* 0x002fe20000000041 */
[C---:B------:R-:W-:Y:S01]  /*1390*/  FFMA R28, R36.reuse, R25, R67 ;  /* 0x00000019241c7223 */ /* 0x040fe20000000043 */
[C---:B------:R-:W-:Y:S01]  /*13a0*/  FFMA R64, R36.reuse, R27, R64 ;  /* 0x0000001b24407223 */ /* 0x040fe20000000040 */
[----:B------:R-:W-:Y:S01]  /*13b0*/  FFMA R66, R36, R49, R66 ;  /* 0x0000003124427223 */ /* 0x000fe20000000042 */
[-C--:B------:R-:W-:Y:S01]  /*13c0*/  FFMA R111, R45, R53.reuse, R20 ;  /* 0x000000352d6f7223 */ /* 0x080fe20000000014 */
[-C--:B------:R-:W-:Y:S01]  /*13d0*/  FFMA R29, R40, R53.reuse, R57 ;  /* 0x00000035281d7223 */ /* 0x080fe20000000039 */
[-C--:B------:R-:W-:Y:S01]  /*13e0*/  FFMA R57, R42, R53.reuse, R89 ;  /* 0x000000352a397223 */ /* 0x080fe20000000059 */
[----:B------:R-:W-:Y:S01]  /*13f0*/  FFMA R20, R43, R53, R52 ;  /* 0x000000352b147223 */ /* 0x000fe20000000034 */
[----:B------:R-:W-:Y:S01]  /*1400*/  FFMA R73, R36, R26, R73 ;  /* 0x0000001a24497223 */ /* 0x000fe20000000049 */
[----:B------:R-:W-:Y:S01]  /*1410*/  FFMA R53, R48, R36, R103 ;  /* 0x0000002430357223 */ /* 0x000fe20000000067 */
[C---:B------:R-:W-:Y:S01]  /*1420*/  FFMA R91, R36.reuse, R50, R113 ;  /* 0x00000032245b7223 */ /* 0x040fe20000000071 */
[----:B------:R-:W-:Y:S01]  /*1430*/  FFMA R36, R36, R51, R106 ;  /* 0x0000003324247223 */ /* 0x000fe2000000006a */
[-C--:B------:R-:W-:Y:S01]  /*1440*/  FFMA R113, R45, R37.reuse, R28 ;  /* 0x000000252d717223 */ /* 0x080fe2000000001c */
[----:B------:R-:W1:Y:S01]  /*1450*/  LDS.128 R60, [R4+UR7+0xc0] ;  /* 0x0000c007043c7984 */ /* 0x000e620008000c00 */
[-C--:B------:R-:W-:Y:S01]  /*1460*/  FFMA R106, R44, R37.reuse, R65 ;  /* 0x000000252c6a7223 */ /* 0x080fe20000000041 */
[-C--:B------:R-:W-:Y:S01]  /*1470*/  FFMA R89, R47, R37.reuse, R64 ;  /* 0x000000252f597223 */ /* 0x080fe20000000040 */
[-C--:B------:R-:W-:Y:S01]  /*1480*/  FFMA R28, R41, R37.reuse, R66 ;  /* 0x00000025291c7223 */ /* 0x080fe20000000042 */
[-C--:B------:R-:W-:Y:S01]  /*1490*/  FFMA R103, R46, R37.reuse, R73 ;  /* 0x000000252e677223 */ /* 0x080fe20000000049 */
[----:B------:R-:W2:Y:S01]  /*14a0*/  LDS.128 R64, [R4+UR7+0xe0] ;  /* 0x0000e00704407984 */ /* 0x000ea20008000c00 */
[-C--:B------:R-:W-:Y:S01]  /*14b0*/  FFMA R53, R40, R37.reuse, R53 ;  /* 0x0000002528357223 */ /* 0x080fe20000000035 */
[-C--:B------:R-:W-:Y:S01]  /*14c0*/  FFMA R73, R42, R37.reuse, R91 ;  /* 0x000000252a497223 */ /* 0x080fe2000000005b */
[----:B------:R-:W-:Y:S01]  /*14d0*/  FFMA R36, R43, R37, R36 ;  /* 0x000000252b247223 */ /* 0x000fe20000000024 */
[C---:B0-----:R-:W-:Y:S01]  /*14e0*/  FFMA R52, R32.reuse, R25, R71 ;  /* 0x0000001920347223 */ /* 0x041fe20000000047 */
[----:B------:R-:W-:Y:S01]  /*14f0*/  FFMA R75, R32, R26, R75 ;  /* 0x0000001a204b7223 */ /* 0x000fe2000000004b */
[-C--:B------:R-:W-:Y:S01]  /*1500*/  FFMA R69, R24, R32.reuse, R69 ;  /* 0x0000002018457223 */ /* 0x080fe20000000045 */
[----:B------:R-:W-:Y:S01]  /*1510*/  FFMA R68, R32, R27, R68 ;  /* 0x0000001b20447223 */ /* 0x000fe20000000044 */
        /* <DEDUP_REMOVED lines=12> */
[----:B-1----:R-:W-:Y:S01]  /*15e0*/  FFMA R33, R24, R60, R82 ;  /* 0x0000003c18217223 */ /* 0x002fe20000000052 */
[C---:B------:R-:W-:Y:S01]  /*15f0*/  FFMA R56, R60.reuse, R25, R93 ;  /* 0x000000193c387223 */ /* 0x040fe2000000005d */
[C---:B------:R-:W-:Y:S01]  /*1600*/  FFMA R81, R60.reuse, R26, R81 ;  /* 0x0000001a3c517223 */ /* 0x040fe20000000051 */
[----:B------:R-:W-:Y:S01]  /*1610*/  FFMA R82, R60, R27, R80 ;  /* 0x0000001b3c527223 */ /* 0x000fe20000000050 */
[----:B------:R-:W-:Y:S01]  /*1620*/  FFMA R98, R48, R60, R98 ;  /* 0x0000003c30627223 */ /* 0x000fe20000000062 */
[C---:B------:R-:W-:Y:S01]  /*1630*/  FFMA R96, R60.reuse, R49, R96 ;  /* 0x000000313c607223 */ /* 0x040fe20000000060 */
[----:B------:R-:W-:Y:S01]  /*1640*/  FFMA R94, R60, R50, R94 ;  /* 0x000000323c5e7223 */ /* 0x000fe2000000005e */
[----:B--2---:R-:W-:Y:S01]  /*1650*/  FFMA R115, R24, R64, R115 ;  /* 0x0000004018737223 */ /* 0x004fe20000000073 */
[----:B------:R-:W-:Y:S01]  /*1660*/  FFMA R60, R60, R51, R100 ;  /* 0x000000333c3c7223 */ /* 0x000fe20000000064 */
[----:B------:R-:W-:Y:S01]  /*1670*/  FFMA R24, R64, R25, R117 ;  /* 0x0000001940187223 */ /* 0x000fe20000000075 */
[----:B------:R-:W0:Y:S01]  /*1680*/  LDS.128 R68, [R3+UR5+0x400] ;  /* 0x0004000503447984 */ /* 0x000e220008000c00 */
        /* <DEDUP_REMOVED lines=8> */
[C---:B------:R-:W-:Y:S01]  /*1710*/  FFMA R119, R64.reuse, R26, R119 ;  /* 0x0000001a40777223 */ /* 0x040fe20000000077 */
[C---:B------:R-:W-:Y:S01]  /*1720*/  FFMA R72, R64.reuse, R27, R72 ;  /* 0x0000001b40487223 */ /* 0x040fe20000000048 */
[----:B------:R-:W-:Y:S01]  /*1730*/  FFMA R61, R45, R65, R24 ;  /* 0x000000412d3d7223 */ /* 0x000fe20000000018 */
[C---:B------:R-:W-:Y:S01]  /*1740*/  FFMA R86, R64.reuse, R49, R86 ;  /* 0x0000003140567223 */ /* 0x040fe20000000056 */
[----:B------:R-:W1:Y:S01]  /*1750*/  LDS.128 R24, [R3+UR5+0x410] ;  /* 0x0004100503187984 */ /* 0x000e620008000c00 */
[----:B------:R-:W-:Y:S01]  /*1760*/  FFMA R49, R64, R50, R84 ;  /* 0x0000003240317223 */ /* 0x000fe20000000054 */
[----:B------:R-:W-:Y:S01]  /*1770*/  FFMA R117, R48, R64, R88 ;  /* 0x0000004030757223 */ /* 0x000fe20000000058 */
[----:B------:R-:W-:Y:S01]  /*1780*/  FFMA R84, R64, R51, R92 ;  /* 0x0000003340547223 */ /* 0x000fe2000000005c */
[-C--:B------:R-:W-:Y:S01]  /*1790*/  FFMA R96, R44, R65.reuse, R115 ;  /* 0x000000412c607223 */ /* 0x080fe20000000073 */
[-C--:B------:R-:W-:Y:S01]  /*17a0*/  FFMA R115, R46, R65.reuse, R119 ;  /* 0x000000412e737223 */ /* 0x080fe20000000077 */
[-C--:B------:R-:W-:Y:S01]  /*17b0*/  FFMA R51, R47, R65.reuse, R72 ;  /* 0x000000412f337223 */ /* 0x080fe20000000048 */
[-C--:B------:R-:W-:Y:S01]  /*17c0*/  FFMA R44, R41, R65.reuse, R86 ;  /* 0x00000041292c7223 */ /* 0x080fe20000000056 */
[-C--:B------:R-:W-:Y:S01]  /*17d0*/  FFMA R45, R40, R65.reuse, R117 ;  /* 0x00000041282d7223 */ /* 0x080fe20000000075 */
[-C--:B------:R-:W-:Y:S01]  /*17e0*/  FFMA R47, R42, R65.reuse, R49 ;  /* 0x000000412a2f7223 */ /* 0x080fe20000000031 */
[----:B------:R-:W-:-:S02]  /*17f0*/  FFMA R84, R43, R65, R84 ;  /* 0x000000412b547223 */ /* 0x000fc40000000054 */
[----:B------:R-:W2:Y:S01]  /*1800*/  LDS.128 R40, [R3+UR5+0x600] ;  /* 0x0006000503287984 */ /* 0x000ea20008000c00 */
[C---:B0-----:R-:W-:Y:S01]  /*1810*/  FFMA R88, R68.reuse, R38, R106 ;  /* 0x0000002644587223 */ /* 0x041fe2000000006a */
[----:B------:R-:W-:Y:S01]  /*1820*/  FFMA R86, R68, R34, R104 ;  /* 0x0000002244567223 */ /* 0x000fe20000000068 */
[----:B------:R-:W-:Y:S01]  /*1830*/  FFMA R98, R30, R69, R107 ;  /* 0x000000451e627223 */ /* 0x000fe2000000006b */
[C---:B------:R-:W-:Y:S01]  /*1840*/  FFMA R108, R69.reuse, R22, R108 ;  /* 0x00000016456c7223 */ /* 0x040fe2000000006c */
[C---:B------:R-:W-:Y:S01]  /*1850*/  FFMA R110, R69.reuse, R58, R109 ;  /* 0x0000003a456e7223 */ /* 0x040fe2000000006d */
[C---:B------:R-:W-:Y:S01]  /*1860*/  FFMA R106, R69.reuse, R54, R111 ;  /* 0x00000036456a7223 */ /* 0x040fe2000000006f */
[C---:B------:R-:W-:Y:S01]  /*1870*/  FFMA R104, R69.reuse, R38, R113 ;  /* 0x0000002645687223 */ /* 0x040fe20000000071 */
[C---:B------:R-:W-:Y:S01]  /*1880*/  FFMA R102, R69.reuse, R34, R102 ;  /* 0x0000002245667223 */ /* 0x040fe20000000066 */
[C---:B------:R-:W-:Y:S01]  /*1890*/  FFMA R100, R69.reuse, R62, R100 ;  /* 0x0000003e45647223 */ /* 0x040fe20000000064 */
[----:B------:R-:W-:Y:S01]  /*18a0*/  FFMA R124, R69, R66, R61 ;  /* 0x00000042457c7223 */ /* 0x000fe2000000003d */
[C---:B------:R-:W-:Y:S01]  /*18b0*/  FFMA R49, R68.reuse, R30, R121 ;  /* 0x0000001e44317223 */ /* 0x040fe20000000079 */
[C---:B------:R-:W-:Y:S01]  /*18c0*/  FFMA R82, R68.reuse, R22, R123 ;  /* 0x0000001644527223 */ /* 0x040fe2000000007b */
[C---:B------:R-:W-:Y:S01]  /*18d0*/  FFMA R94, R68.reuse, R58, R125 ;  /* 0x0000003a445e7223 */ /* 0x040fe2000000007d */
[C---:B------:R-:W-:Y:S01]  /*18e0*/  FFMA R90, R68.reuse, R54, R90 ;  /* 0x00000036445a7223 */ /* 0x040fe2000000005a */
[C---:B------:R-:W-:Y:S01]  /*18f0*/  FFMA R92, R68.reuse, R62, R80 ;  /* 0x0000003e445c7223 */ /* 0x040fe20000000050 */
        /* <DEDUP_REMOVED lines=17> */
[-C--:B-1----:R-:W-:Y:S01]  /*1a10*/  FFMA R51, R24, R22.reuse, R11 ;  /* 0x0000001618337223 */ /* 0x082fe2000000000b */
[-C--:B------:R-:W-:Y:S01]  /*1a20*/  FFMA R65, R25, R22.reuse, R8 ;  /* 0x0000001619417223 */ /* 0x080fe20000000008 */
[-C--:B------:R-:W-:Y:S01]  /*1a30*/  FFMA R71, R26, R22.reuse, R9 ;  /* 0x000000161a477223 */ /* 0x080fe20000000009 */
[----:B------:R-:W-:Y:S01]  /*1a40*/  FFMA R22, R27, R22, R10 ;  /* 0x000000161b167223 */ /* 0x000fe2000000000a */
[----:B------:R-:W-:Y:S01]  /*1a50*/  FFMA R80, R30, R25, R17 ;  /* 0x000000191e507223 */ /* 0x000fe20000000011 */
[----:B------:R-:W0:Y:S01]  /*1a60*/  LDS.128 R8, [R3+UR5+0x610] ;  /* 0x0006100503087984 */ /* 0x000e220008000c00 */
[----:B------:R-:W-:Y:S01]  /*1a70*/  FFMA R19, R24, R30, R19 ;  /* 0x0000001e18137223 */ /* 0x000fe20000000013 */
[----:B------:R-:W-:Y:S01]  /*1a80*/  FFMA R17, R30, R26, R13 ;  /* 0x0000001a1e117223 */ /* 0x000fe2000000000d */
[-C--:B------:R-:W-:Y:S01]  /*1a90*/  FFMA R37, R24, R34.reuse, R37 ;  /* 0x0000002218257223 */ /* 0x080fe20000000025 */
[-C--:B------:R-:W-:Y:S01]  /*1aa0*/  FFMA R32, R25, R34.reuse, R32 ;  /* 0x0000002219207223 */ /* 0x080fe20000000020 */
[-C--:B------:R-:W-:Y:S01]  /*1ab0*/  FFMA R75, R26, R34.reuse, R75 ;  /* 0x000000221a4b7223 */ /* 0x080fe2000000004b */
[----:B------:R-:W-:Y:S01]  /*1ac0*/  FFMA R52, R27, R34, R52 ;  /* 0x000000221b347223 */ /* 0x000fe20000000034 */
[----:B------:R-:W-:Y:S01]  /*1ad0*/  FFMA R30, R30, R27, R12 ;  /* 0x0000001b1e1e7223 */ /* 0x000fe2000000000c */
[-C--:B------:R-:W-:Y:S01]  /*1ae0*/  FFMA R83, R24, R58.reuse, R15 ;  /* 0x0000003a18537223 */ /* 0x080fe2000000000f */
[-C--:B------:R-:W-:Y:S01]  /*1af0*/  FFMA R85, R25, R58.reuse, R14 ;  /* 0x0000003a19557223 */ /* 0x080fe2000000000e */
[-C--:B------:R-:W-:Y:S01]  /*1b00*/  FFMA R21, R26, R58.reuse, R21 ;  /* 0x0000003a1a157223 */ /* 0x080fe20000000015 */
        /* <DEDUP_REMOVED lines=17> */
[C---:B--2---:R-:W-:Y:S01]  /*1c20*/  FFMA R101, R40.reuse, R35, R86 ;  /* 0x0000002328657223 */ /* 0x044fe20000000056 */
[-C--:B------:R-:W-:Y:S01]  /*1c30*/  FFMA R93, R40, R23.reuse, R82 ;  /* 0x00000017285d7223 */ /* 0x080fe20000000052 */
[----:B------:R-:W-:Y:S01]  /*1c40*/  FFMA R62, R42, R23, R61 ;  /* 0x000000172a3e7223 */ /* 0x000fe2000000003d */
[----:B------:R-:W-:Y:S01]  /*1c50*/  LDS.128 R12, [R4+UR7+0x10] ;  /* 0x00001007040c7984 */ /* 0x000fe20008000c00 */
[C---:B------:R-:W-:Y:S01]  /*1c60*/  FFMA R86, R31.reuse, R43, R72 ;  /* 0x0000002b1f567223 */ /* 0x040fe20000000048 */
[C---:B------:R-:W-:Y:S01]  /*1c70*/  FFMA R91, R40.reuse, R31, R49 ;  /* 0x0000001f285b7223 */ /* 0x040fe20000000031 */
[C---:B------:R-:W-:Y:S01]  /*1c80*/  FFMA R95, R40.reuse, R59, R94 ;  /* 0x0000003b285f7223 */ /* 0x040fe2000000005e */
[----:B------:R-:W1:Y:S01]  /*1c90*/  LDS.128 R24, [R3+UR5+0x800] ;  /* 0x0008000503187984 */ /* 0x000e620008000c00 */
        /* <DEDUP_REMOVED lines=26> */
[----:B------:R-:W2:Y:S01]  /*1e40*/  LDS.128 R44, [R4+UR7+0x30] ;  /* 0x00003007042c7984 */ /* 0x000ea20008000c00 */
[-C--:B0-----:R-:W-:Y:S01]  /*1e50*/  FFMA R106, R8, R23.reuse, R51 ;  /* 0x00000017086a7223 */ /* 0x081fe20000000033 */
[-C--:B------:R-:W-:Y:S01]  /*1e60*/  FFMA R110, R9, R23.reuse, R65 ;  /* 0x00000017096e7223 */ /* 0x080fe20000000041 */
[----:B------:R-:W-:Y:S01]  /*1e70*/  FFMA R65, R10, R23, R71 ;  /* 0x000000170a417223 */ /* 0x000fe20000000047 */
[----:B------:R-:W0:Y:S01]  /*1e80*/  LDS.128 R40, [R3+UR5+0x810] ;  /* 0x0008100503287984 */ /* 0x000e220008000c00 */
[C---:B------:R-:W-:Y:S01]  /*1e90*/  FFMA R108, R31.reuse, R9, R80 ;  /* 0x000000091f6c7223 */ /* 0x040fe20000000050 */
[C---:B------:R-:W-:Y:S01]  /*1ea0*/  FFMA R104, R8.reuse, R31, R19 ;  /* 0x0000001f08687223 */ /* 0x040fe20000000013 */
[----:B------:R-:W-:Y:S01]  /*1eb0*/  FFMA R116, R31, R10, R17 ;  /* 0x0000000a1f747223 */ /* 0x000fe20000000011 */
[----:B------:R-:W3:Y:S01]  /*1ec0*/  LDS.128 R48, [R3+UR5+0xa00] ;  /* 0x000a000503307984 */ /* 0x000ee20008000c00 */
[----:B------:R-:W-:Y:S01]  /*1ed0*/  FFMA R90, R11, R59, R16 ;  /* 0x0000003b0b5a7223 */ /* 0x000fe20000000010 */
[----:B------:R-:W-:Y:S01]  /*1ee0*/  FFMA R80, R9, R55, R18 ;  /* 0x0000003709507223 */ /* 0x000fe20000000012 */
[----:B------:R-:W-:Y:S01]  /*1ef0*/  FFMA R118, R31, R11, R30 ;  /* 0x0000000b1f767223 */ /* 0x000fe2000000001e */
[----:B------:R-:W4:Y:S01]  /*1f00*/  LDS.128 R68, [R3+UR5+0xa10] ;  /* 0x000a100503447984 */ /* 0x000f220008000c00 */
[-C--:B------:R-:W-:Y:S01]  /*1f10*/  FFMA R83, R8, R59.reuse, R83 ;  /* 0x0000003b08537223 */ /* 0x080fe20000000053 */
[CC--:B------:R-:W-:Y:S01]  /*1f20*/  FFMA R30, R9.reuse, R59.reuse, R85 ;  /* 0x0000003b091e7223 */ /* 0x0c0fe20000000055 */
[----:B------:R-:W-:Y:S01]  /*1f30*/  FFMA R31, R10, R59, R21 ;  /* 0x0000003b0a1f7223 */ /* 0x000fe20000000015 */
[----:B------:R-:W5:Y:S01]  /*1f40*/  LDS.128 R16, [R4+UR7+0x50] ;  /* 0x0000500704107984 */ /* 0x000f620008000c00 */
[-C--:B------:R-:W-:Y:S01]  /*1f50*/  FFMA R53, R8, R39.reuse, R53 ;  /* 0x0000002708357223 */ /* 0x080fe20000000035 */
[-C--:B------:R-:W-:Y:S01]  /*1f60*/  FFMA R88, R9, R39.reuse, R28 ;  /* 0x0000002709587223 */ /* 0x080fe2000000001c */
[-C--:B------:R-:W-:Y:S01]  /*1f70*/  FFMA R73, R10, R39.reuse, R73 ;  /* 0x000000270a497223 */ /* 0x080fe20000000049 */
[C---:B------:R-:W-:Y:S01]  /*1f80*/  FFMA R94, R11.reuse, R39, R36 ;  /* 0x000000270b5e7223 */ /* 0x040fe20000000024 */
[C---:B------:R-:W-:Y:S01]  /*1f90*/  FFMA R22, R11.reuse, R23, R22 ;  /* 0x000000170b167223 */ /* 0x040fe20000000016 */
        /* <DEDUP_REMOVED lines=15> */
[C---:B-1----:R-:W-:Y:S01]  /*2090*/  FFMA R98, R12.reuse, R25, R98 ;  /* 0x000000190c627223 */ /* 0x042fe20000000062 */
[C---:B------:R-:W-:Y:S01]  /*20a0*/  FFMA R21, R12.reuse, R26, R114 ;  /* 0x0000001a0c157223 */ /* 0x040fe20000000072 */
[----:B------:R-:W1:Y:S01]  /*20b0*/  LDS.128 R8, [R4+UR7+0x70] ;  /* 0x0000700704087984 */ /* 0x000e620008000c00 */
[C---:B------:R-:W-:Y:S01]  /*20c0*/  FFMA R91, R12.reuse, R24, R91 ;  /* 0x000000180c5b7223 */ /* 0x040fe2000000005b */
[----:B------:R-:W-:Y:S01]  /*20d0*/  FFMA R86, R12, R27, R86 ;  /* 0x0000001b0c567223 */ /* 0x000fe20000000056 */
[----:B--2---:R-:W-:Y:S01]  /*20e0*/  FFMA R93, R24, R44, R93 ;  /* 0x0000002c185d7223 */ /* 0x004fe2000000005d */
[----:B------:R-:W-:Y:S01]  /*20f0*/  FFMA R29, R44, R26, R62 ;  /* 0x0000001a2c1d7223 */ /* 0x000fe2000000003e */
[C---:B0-----:R-:W-:Y:S01]  /*2100*/  FFMA R67, R12.reuse, R40, R104 ;  /* 0x000000280c437223 */ /* 0x041fe20000000068 */
[C---:B------:R-:W-:Y:S01]  /*2110*/  FFMA R108, R12.reuse, R41, R108 ;  /* 0x000000290c6c7223 */ /* 0x040fe2000000006c */
[C---:B------:R-:W-:Y:S01]  /*2120*/  FFMA R85, R12.reuse, R42, R116 ;  /* 0x0000002a0c557223 */ /* 0x040fe20000000074 */
[----:B------:R-:W-:Y:S01]  /*2130*/  FFMA R118, R12, R43, R118 ;  /* 0x0000002b0c767223 */ /* 0x000fe20000000076 */
[C---:B------:R-:W-:Y:S01]  /*2140*/  FFMA R12, R44.reuse, R25, R107 ;  /* 0x000000192c0c7223 */ /* 0x040fe2000000006b */
[C---:B---3--:R-:W-:Y:S01]  /*2150*/  FFMA R107, R13.reuse, R49, R98 ;  /* 0x000000310d6b7223 */ /* 0x048fe20000000062 */
[C---:B------:R-:W-:Y:S01]  /*2160*/  FFMA R34, R44.reuse, R43, R22 ;  /* 0x0000002b2c227223 */ /* 0x040fe20000000016 */
[C---:B------:R-:W-:Y:S01]  /*2170*/  FFMA R98, R13.reuse, R50, R21 ;  /* 0x000000320d627223 */ /* 0x040fe20000000015 */
[----:B------:R-:W-:Y:S01]  /*2180*/  FFMA R28, R44, R27, R82 ;  /* 0x0000001b2c1c7223 */ /* 0x000fe20000000052 */
[----:B------:R-:W0:Y:S01]  /*2190*/  LDS.128 R20, [R4+UR7+0x90] ;  /* 0x0000900704147984 */ /* 0x000e220008000c00 */
[----:B------:R-:W-:Y:S01]  /*21a0*/  FFMA R33, R40, R44, R106 ;  /* 0x0000002c28217223 */ /* 0x000fe2000000006a */
[C---:B------:R-:W-:Y:S01]  /*21b0*/  FFMA R32, R44.reuse, R41, R110 ;  /* 0x000000292c207223 */ /* 0x040fe2000000006e */
[----:B------:R-:W-:Y:S01]  /*21c0*/  FFMA R35, R44, R42, R65 ;  /* 0x0000002a2c237223 */ /* 0x000fe20000000041 */
[----:B------:R-:W-:Y:S01]  /*21d0*/  FFMA R104, R48, R13, R91 ;  /* 0x0000000d30687223 */ /* 0x000fe2000000005b */
[C---:B----4-:R-:W-:Y:S01]  /*21e0*/  FFMA R65, R13.reuse, R69, R108 ;  /* 0x000000450d417223 */ /* 0x050fe2000000006c */
[C---:B------:R-:W-:Y:S01]  /*21f0*/  FFMA R91, R13.reuse, R51, R86 ;  /* 0x000000330d5b7223 */ /* 0x040fe20000000056 */
[----:B------:R-:W-:Y:S01]  /*2200*/  FFMA R67, R68, R13, R67 ;  /* 0x0000000d44437223 */ /* 0x000fe20000000043 */
        /* <DEDUP_REMOVED lines=11> */
[C---:B------:R-:W-:Y:S01]  /*22c0*/  FFMA R34, R16.reuse, R41, R30 ;  /* 0x0000002910227223 */ /* 0x040fe2000000001e */
[----:B------:R-:W-:Y:S01]  /*22d0*/  FFMA R83, R16, R42, R31 ;  /* 0x0000002a10537223 */ /* 0x000fe2000000001f */
[----:B------:R-:W-:Y:S01]  /*22e0*/  FFMA R95, R24, R16, R95 ;  /* 0x00000010185f7223 */ /* 0x000fe2000000005f */
[----:B------:R-:W2:Y:S01]  /*22f0*/  LDS.128 R28, [R4+UR7+0xb0] ;  /* 0x0000b007041c7984 */ /* 0x000ea20008000c00 */
[C---:B------:R-:W-:Y:S01]  /*2300*/  FFMA R72, R16.reuse, R27, R72 ;  /* 0x0000001b10487223 */ /* 0x040fe20000000048 */
[C---:B------:R-:W-:Y:S01]  /*2310*/  FFMA R52, R16.reuse, R43, R90 ;  /* 0x0000002b10347223 */ /* 0x040fe2000000005a */
[----:B------:R-:W-:Y:S01]  /*2320*/  FFMA R33, R16, R26, R112 ;  /* 0x0000001a10217223 */ /* 0x000fe20000000070 */
[-C--:B------:R-:W-:Y:S01]  /*2330*/  FFMA R112, R48, R17.reuse, R95 ;  /* 0x0000001130707223 */ /* 0x080fe2000000005f */
[-C--:B------:R-:W-:Y:S01]  /*2340*/  FFMA R95, R51, R17.reuse, R72 ;  /* 0x00000011335f7223 */ /* 0x080fe20000000048 */
[----:B------:R-:W-:Y:S01]  /*2350*/  FFMA R72, R71, R17, R52 ;  /* 0x0000001147487223 */ /* 0x000fe20000000034 */
[----:B-1----:R-:W-:Y:S01]  /*2360*/  FFMA R97, R24, R8, R97 ;  /* 0x0000000818617223 */ /* 0x002fe20000000061 */
[-C--:B------:R-:W-:Y:S01]  /*2370*/  FFMA R32, R16, R25.reuse, R109 ;  /* 0x0000001910207223 */ /* 0x080fe2000000006d */
[C---:B------:R-:W-:Y:S01]  /*2380*/  FFMA R52, R8.reuse, R25, R111 ;  /* 0x0000001908347223 */ /* 0x040fe2000000006f */
[C---:B------:R-:W-:Y:S01]  /*2390*/  FFMA R111, R8.reuse, R26, R125 ;  /* 0x0000001a086f7223 */ /* 0x040fe2000000007d */
[----:B------:R-:W-:Y:S01]  /*23a0*/  FFMA R66, R8, R27, R66 ;  /* 0x0000001b08427223 */ /* 0x000fe20000000042 */
[----:B------:R-:W-:Y:S01]  /*23b0*/  FFMA R125, R48, R9, R97 ;  /* 0x00000009307d7223 */ /* 0x000fe20000000061 */
[-C--:B------:R-:W-:Y:S01]  /*23c0*/  FFMA R109, R49, R17.reuse, R32 ;  /* 0x00000011316d7223 */ /* 0x080fe20000000020 */
[-C--:B------:R-:W-:Y:S01]  /*23d0*/  FFMA R90, R50, R17.reuse, R33 ;  /* 0x00000011325a7223 */ /* 0x080fe20000000021 */
[-C--:B------:R-:W-:Y:S01]  /*23e0*/  FFMA R45, R68, R17.reuse, R45 ;  /* 0x00000011442d7223 */ /* 0x080fe2000000002d */
[-C--:B------:R-:W-:Y:S01]  /*23f0*/  FFMA R16, R69, R17.reuse, R34 ;  /* 0x0000001145107223 */ /* 0x080fe20000000022 */
[----:B------:R-:W-:Y:S01]  /*2400*/  FFMA R83, R70, R17, R83 ;  /* 0x0000001146537223 */ /* 0x000fe20000000053 */
[----:B------:R-:W-:Y:S01]  /*2410*/  FFMA R92, R8, R43, R92 ;  /* 0x0000002b085c7223 */ /* 0x000fe2000000005c */
[----:B------:R-:W-:Y:S01]  /*2420*/  FFMA R97, R49, R9, R52 ;  /* 0x0000000931617223 */ /* 0x000fe20000000034 */
[----:B------:R-:W-:Y:S01]  /*2430*/  FFMA R17, R40, R8, R59 ;  /* 0x0000000828117223 */ /* 0x000fe2000000003b */
[C---:B------:R-:W-:Y:S01]  /*2440*/  FFMA R80, R8.reuse, R41, R80 ;  /* 0x0000002908507223 */ /* 0x040fe20000000050 */
[----:B------:R-:W-:Y:S01]  /*2450*/  FFMA R57, R8, R42, R57 ;  /* 0x0000002a08397223 */ /* 0x000fe20000000039 */
[-C--:B0-----:R-:W-:Y:S01]  /*2460*/  FFMA R99, R24, R20.reuse, R99 ;  /* 0x0000001418637223 */ /* 0x081fe20000000063 */
[C---:B------:R-:W-:Y:S01]  /*2470*/  FFMA R52, R20.reuse, R25, R113 ;  /* 0x0000001914347223 */ /* 0x040fe20000000071 */
[----:B------:R-:W-:Y:S01]  /*2480*/  FFMA R54, R20, R27, R54 ;  /* 0x0000001b14367223 */ /* 0x000fe20000000036 */
[----:B------:R-:W-:Y:S01]  /*2490*/  FFMA R53, R40, R20, R53 ;  /* 0x0000001428357223 */ /* 0x000fe20000000035 */
[C---:B------:R-:W-:Y:S01]  /*24a0*/  FFMA R55, R20.reuse, R42, R73 ;  /* 0x0000002a14377223 */ /* 0x040fe20000000049 */
[-C--:B------:R-:W-:Y:S01]  /*24b0*/  FFMA R59, R51, R9.reuse, R66 ;  /* 0x00000009333b7223 */ /* 0x080fe20000000042 */
[----:B------:R-:W0:Y:S01]  /*24c0*/  LDS.128 R32, [R4+UR7+0xd0] ;  /* 0x0000d00704207984 */ /* 0x000e220008000c00 */
        /* <DEDUP_REMOVED lines=9> */
[-C--:B------:R-:W-:Y:S01]  /*2560*/  FFMA R73, R68, R21.reuse, R53 ;  /* 0x0000001544497223 */ /* 0x080fe20000000035 */
[----:B------:R-:W-:Y:S01]  /*2570*/  FFMA R99, R70, R21, R55 ;  /* 0x0000001546637223 */ /* 0x000fe20000000037 */
[C---:B------:R-:W-:Y:S01]  /*2580*/  FFMA R61, R20.reuse, R26, R61 ;  /* 0x0000001a143d7223 */ /* 0x040fe2000000003d */
[----:B------:R-:W-:Y:S01]  /*2590*/  FFMA R80, R20, R43, R94 ;  /* 0x0000002b14507223 */ /* 0x000fe2000000005e */
[----:B------:R1:W3:Y:S01]  /*25a0*/  LDS.128 R52, [R4+UR7+0xf0] ;  /* 0x0000f00704347984 */ /* 0x0002e20008000c00 */
[----:B------:R-:W-:Y:S01]  /*25b0*/  FFMA R20, R69, R21, R60 ;  /* 0x0000001545147223 */ /* 0x000fe2000000003c */
[----:B--2---:R-:W-:Y:S01]  /*25c0*/  FFMA R101, R24, R28, R101 ;  /* 0x0000001c18657223 */ /* 0x004fe20000000065 */
[C---:B------:R-:W-:Y:S01]  /*25d0*/  FFMA R60, R28.reuse, R25, R115 ;  /* 0x000000191c3c7223 */ /* 0x040fe20000000073 */
[C---:B------:R-:W-:Y:S01]  /*25e0*/  FFMA R62, R28.reuse, R27, R64 ;  /* 0x0000001b1c3e7223 */ /* 0x040fe20000000040 */
[----:B------:R-:W-:Y:S01]  /*25f0*/  FFMA R115, R28, R26, R121 ;  /* 0x0000001a1c737223 */ /* 0x000fe20000000079 */
[----:B------:R-:W-:Y:S01]  /*2600*/  FFMA R64, R48, R29, R101 ;  /* 0x0000001d30407223 */ /* 0x000fe20000000065 */
[----:B------:R-:W-:Y:S01]  /*2610*/  FFMA R113, R50, R21, R61 ;  /* 0x0000001532717223 */ /* 0x000fe2000000003d */
[-C--:B------:R-:W-:Y:S01]  /*2620*/  FFMA R121, R49, R29.reuse, R60 ;  /* 0x0000001d31797223 */ /* 0x080fe2000000003c */
[----:B------:R-:W-:Y:S01]  /*2630*/  FFMA R101, R51, R29, R62 ;  /* 0x0000001d33657223 */ /* 0x000fe2000000003e */
[----:B------:R-:W-:Y:S01]  /*2640*/  FFMA R80, R71, R21, R80 ;  /* 0x0000001547507223 */ /* 0x000fe20000000050 */
[----:B------:R-:W2:Y:S01]  /*2650*/  LDS.128 R60, [R3+UR5+0xc00] ;  /* 0x000c0005033c7984 */ /* 0x000ea20008000c00 */
[----:B------:R-:W-:Y:S01]  /*2660*/  FFMA R37, R40, R28, R37 ;  /* 0x0000001c28257223 */ /* 0x000fe20000000025 */
[C---:B------:R-:W-:Y:S01]  /*2670*/  FFMA R36, R28.reuse, R41, R36 ;  /* 0x000000291c247223 */ /* 0x040fe20000000024 */
[C---:B------:R-:W-:Y:S01]  /*2680*/  FFMA R21, R28.reuse, R42, R75 ;  /* 0x0000002a1c157223 */ /* 0x040fe2000000004b */
[----:B------:R-:W-:Y:S01]  /*2690*/  FFMA R28, R28, R43, R96 ;  /* 0x0000002b1c1c7223 */ /* 0x000fe20000000060 */
[-C--:B------:R-:W-:Y:S01]  /*26a0*/  FFMA R115, R50, R29.reuse, R115 ;  /* 0x0000001d32737223 */ /* 0x080fe20000000073 */
[-C--:B-1----:R-:W-:Y:S01]  /*26b0*/  FFMA R4, R69, R29.reuse, R36 ;  /* 0x0000001d45047223 */ /* 0x082fe20000000024 */
[-C--:B------:R-:W-:Y:S01]  /*26c0*/  FFMA R75, R68, R29.reuse, R37 ;  /* 0x0000001d444b7223 */ /* 0x080fe20000000025 */
[-C--:B------:R-:W-:Y:S01]  /*26d0*/  FFMA R21, R70, R29.reuse, R21 ;  /* 0x0000001d46157223 */ /* 0x080fe20000000015 */
[----:B------:R-:W-:Y:S01]  /*26e0*/  FFMA R28, R71, R29, R28 ;  /* 0x0000001d471c7223 */ /* 0x000fe2000000001c */
[----:B0-----:R-:W-:Y:S01]  /*26f0*/  FFMA R103, R24, R32, R103 ;  /* 0x0000002018677223 */ /* 0x001fe20000000067 */
[C---:B------:R-:W-:Y:S01]  /*2700*/  FFMA R36, R32.reuse, R25, R117 ;  /* 0x0000001920247223 */ /* 0x040fe20000000075 */
[C---:B------:R-:W-:Y:S01]  /*2710*/  FFMA R56, R32.reuse, R41, R56 ;  /* 0x0000002920387223 */ /* 0x040fe20000000038 */
[C---:B------:R-:W-:Y:S01]  /*2720*/  FFMA R117, R32.reuse, R26, R123 ;  /* 0x0000001a20757223 */ /* 0x040fe2000000007b */
[----:B------:R-:W-:Y:S01]  /*2730*/  FFMA R94, R32, R27, R58 ;  /* 0x0000001b205e7223 */ /* 0x000fe2000000003a */
        /* <DEDUP_REMOVED lines=8> */
[----:B------:R-:W-:Y:S01]  /*27c0*/  FFMA R81, R68, R33, R39 ;  /* 0x0000002144517223 */ /* 0x000fe20000000027 */
[----:B---3--:R-:W-:Y:S01]  /*27d0*/  FFMA R105, R24, R52, R105 ;  /* 0x0000003418697223 */ /* 0x008fe20000000069 */
[----:B------:R-:W-:Y:S01]  /*27e0*/  FFMA R24, R52, R25, R119 ;  /* 0x0000001934187223 */ /* 0x000fe20000000077 */
[-C--:B------:R-:W-:Y:S01]  /*27f0*/  FFMA R29, R70, R33.reuse, R29 ;  /* 0x00000021461d7223 */ /* 0x080fe2000000001d */
[----:B------:R-:W-:Y:S01]  /*2800*/  FFMA R56, R71, R33, R100 ;  /* 0x0000002147387223 */ /* 0x000fe20000000064 */
[C---:B------:R-:W-:Y:S01]  /*2810*/  FFMA R25, R52.reuse, R26, R38 ;  /* 0x0000001a34197223 */ /* 0x040fe20000000026 */
        /* <DEDUP_REMOVED lines=8> */
[----:B------:R-:W0:Y:S01]  /*28a0*/  LDS.128 R36, [R3+UR5+0xc10] ;  /* 0x000c100503247984 */ /* 0x000e220008000c00 */
[-C--:B------:R-:W-:Y:S01]  /*28b0*/  FFMA R40, R69, R53.reuse, R40 ;  /* 0x0000003545287223 */ /* 0x080fe20000000028 */
[----:B--2---:R-:W-:Y:S01]  /*28c0*/  FFMA R74, R60, R30, R64 ;  /* 0x0000001e3c4a7223 */ /* 0x004fe20000000040 */
[-C--:B------:R-:W-:Y:S01]  /*28d0*/  FFMA R41, R70, R53.reuse, R41 ;  /* 0x0000003546297223 */ /* 0x080fe20000000029 */
[----:B------:R-:W-:Y:S01]  /*28e0*/  FFMA R114, R71, R53, R84 ;  /* 0x0000003547727223 */ /* 0x000fe20000000054 */
        /* <DEDUP_REMOVED lines=10> */
[C---:B------:R-:W-:Y:S01]  /*2990*/  FFMA R92, R61.reuse, R22, R88 ;  /* 0x000000163d5c7223 */ /* 0x040fe20000000058 */
[-C--:B------:R-:W-:Y:S01]  /*29a0*/  FFMA R42, R61, R54.reuse, R27 ;  /* 0x000000363d2a7223 */ /* 0x080fe2000000001b */
[----:B------:R-:W-:Y:S01]  /*29b0*/  FFMA R62, R62, R54, R25 ;  /* 0x000000363e3e7223 */ /* 0x000fe20000000019 */
[----:B------:R-:W-:Y:S01]  /*29c0*/  FFMA R50, R14, R63, R91 ;  /* 0x0000003f0e327223 */ /* 0x000fe2000000005b */
[----:B------:R-:W1:Y:S01]  /*29d0*/  LDS.128 R24, [R3+UR5+0xe00] ;  /* 0x000e000503187984 */ /* 0x000e620008000c00 */
[-C--:B------:R-:W-:Y:S01]  /*29e0*/  FFMA R105, R48, R53.reuse, R105 ;  /* 0x0000003530697223 */ /* 0x080fe20000000069 */
[----:B------:R-:W-:Y:S01]  /*29f0*/  FFMA R33, R68, R53, R33 ;  /* 0x0000003544217223 */ /* 0x000fe20000000021 */
[C---:B------:R-:W-:Y:S01]  /*2a00*/  FFMA R51, R60.reuse, R46, R110 ;  /* 0x0000002e3c337223 */ /* 0x040fe2000000006e */
[----:B------:R-:W2:Y:S01]  /*2a10*/  LDS.128 R88, [R3+UR5+0xe10] ;  /* 0x000e100503587984 */ /* 0x000ea20008000c00 */
[----:B------:R-:W3:Y:S01]  /*2a20*/  LDCU UR5, c[0x0][0x388] ;  /* 0x00007100ff0577ac */ /* 0x000ee20008000800 */
[C---:B------:R-:W-:Y:S01]  /*2a30*/  FFMA R124, R60.reuse, R18, R112 ;  /* 0x000000123c7c7223 */ /* 0x040fe20000000070 */
[C---:B------:R-:W-:Y:S01]  /*2a40*/  FFMA R122, R60.reuse, R10, R125 ;  /* 0x0000000a3c7a7223 */ /* 0x040fe2000000007d */
[C---:B------:R-:W-:Y:S01]  /*2a50*/  FFMA R106, R63.reuse, R18, R95 ;  /* 0x000000123f6a7223 */ /* 0x040fe2000000005f */
[C---:B------:R-:W-:Y:S01]  /*2a60*/  FFMA R110, R63.reuse, R10, R59 ;  /* 0x0000000a3f6e7223 */ /* 0x040fe2000000003b */
[-C--:B------:R-:W-:Y:S01]  /*2a70*/  FFMA R120, R63, R54.reuse, R49 ;  /* 0x000000363f787223 */ /* 0x080fe20000000031 */
[----:B------:R-:W-:Y:S01]  /*2a80*/  FFMA R60, R60, R54, R105 ;  /* 0x000000363c3c7223 */ /* 0x000fe20000000069 */
[C---:B------:R-:W-:Y:S01]  /*2a90*/  FFMA R52, R14.reuse, R61, R107 ;  /* 0x0000003d0e347223 */ /* 0x040fe2000000006b */
[----:B------:R-:W-:Y:S01]  /*2aa0*/  FFMA R96, R61, R10, R97 ;  /* 0x0000000a3d607223 */ /* 0x000fe20000000061 */
[C---:B------:R-:W-:Y:S01]  /*2ab0*/  FFMA R116, R63.reuse, R30, R101 ;  /* 0x0000001e3f747223 */ /* 0x040fe20000000065 */
[----:B------:R-:W-:Y:S01]  /*2ac0*/  FFMA R118, R63, R34, R103 ;  /* 0x000000223f767223 */ /* 0x000fe20000000067 */
[C---:B------:R-:W-:Y:S01]  /*2ad0*/  FFMA R108, R61.reuse, R46, R108 ;  /* 0x0000002e3d6c7223 */ /* 0x040fe2000000006c */
[C---:B------:R-:W-:Y:S01]  /*2ae0*/  FFMA R102, R61.reuse, R18, R109 ;  /* 0x000000123d667223 */ /* 0x040fe2000000006d */
[----:B------:R-:W-:Y:S01]  /*2af0*/  FFMA R68, R61, R30, R121 ;  /* 0x0000001e3d447223 */ /* 0x000fe20000000079 */
[C---:B------:R-:W-:Y:S01]  /*2b00*/  FFMA R12, R63.reuse, R46, R12 ;  /* 0x0000002e3f0c7223 */ /* 0x040fe2000000000c */
[----:B------:R-:W-:Y:S01]  /*2b10*/  FFMA R112, R63, R22, R9 ;  /* 0x000000163f707223 */ /* 0x000fe20000000009 */
[----:B0-----:R-:W-:Y:S01]  /*2b20*/  FFMA R53, R14, R37, R65 ;  /* 0x000000250e357223 */ /* 0x001fe20000000041 */
[----:B------:R-:W-:Y:S01]  /*2b30*/  FFMA R49, R36, R14, R67 ;  /* 0x0000000e24317223 */ /* 0x000fe20000000043 */
[----:B---3--:R-:W-:Y:S01]  /*2b40*/  UISETP.GE.AND UP0, UPT, UR4, UR5, UPT ;  /* 0x000000050400728c */ /* 0x008fe2000bf06270 */
[C---:B------:R-:W-:Y:S01]  /*2b50*/  FFMA R59, R14.reuse, R38, R85 ;  /* 0x000000260e3b7223 */ /* 0x040fe20000000055 */
[----:B------:R-:W-:Y:S01]  /*2b60*/  FFMA R95, R14, R39, R82 ;  /* 0x000000270e5f7223 */ /* 0x000fe20000000052 */
[-C--:B------:R-:W-:Y:S01]  /*2b70*/  FFMA R97, R36, R46.reuse, R93 ;  /* 0x0000002e24617223 */ /* 0x080fe2000000005d */
[-C--:B------:R-:W-:Y:S01]  /*2b80*/  FFMA R44, R37, R46.reuse, R44 ;  /* 0x0000002e252c7223 */ /* 0x080fe2000000002c */
[-C--:B------:R-:W-:Y:S01]  /*2b90*/  FFMA R101, R38, R46.reuse, R13 ;  /* 0x0000002e26657223 */ /* 0x080fe2000000000d */
[C---:B------:R-:W-:Y:S01]  /*2ba0*/  FFMA R86, R39.reuse, R46, R86 ;  /* 0x0000002e27567223 */ /* 0x040fe20000000056 */
[C---:B------:R-:W-:Y:S01]  /*2bb0*/  FFMA R45, R36.reuse, R18, R45 ;  /* 0x00000012242d7223 */ /* 0x040fe2000000002d */
[CC--:B------:R-:W-:Y:S01]  /*2bc0*/  FFMA R111, R36.reuse, R10.reuse, R17 ;  /* 0x0000000a246f7223 */ /* 0x0c0fe20000000011 */
[----:B------:R-:W-:Y:S01]  /*2bd0*/  FFMA R66, R39, R10, R66 ;  /* 0x0000000a27427223 */ /* 0x000fe20000000042 */
[-C--:B------:R-:W-:Y:S01]  /*2be0*/  FFMA R103, R36, R22.reuse, R73 ;  /* 0x0000001624677223 */ /* 0x080fe20000000049 */
[-C--:B------:R-:W-:Y:S01]  /*2bf0*/  FFMA R20, R37, R22.reuse, R20 ;  /* 0x0000001625147223 */ /* 0x080fe20000000014 */
[----:B------:R-:W-:Y:S01]  /*2c00*/  FFMA R113, R38, R22, R99 ;  /* 0x0000001626717223 */ /* 0x000fe20000000063 */
[C---:B------:R-:W-:Y:S01]  /*2c10*/  FFMA R105, R36.reuse, R30, R75 ;  /* 0x0000001e24697223 */ /* 0x040fe2000000004b */
[-C--:B------:R-:W-:Y:S01]  /*2c20*/  FFMA R107, R36, R34.reuse, R81 ;  /* 0x00000022246b7223 */ /* 0x080fe20000000051 */
[----:B------:R-:W-:Y:S01]  /*2c30*/  FFMA R48, R61, R34, R123 ;  /* 0x000000223d307223 */ /* 0x000fe2000000007b */
[-C--:B------:R-:W-:Y:S01]  /*2c40*/  FFMA R16, R37, R18.reuse, R16 ;  /* 0x0000001225107223 */ /* 0x080fe20000000010 */
[CC--:B------:R-:W-:Y:S01]  /*2c50*/  FFMA R83, R38.reuse, R18.reuse, R83 ;  /* 0x0000001226537223 */ /* 0x0c0fe20000000053 */
[----:B------:R-:W-:Y:S01]  /*2c60*/  FFMA R46, R39, R18, R72 ;  /* 0x00000012272e7223 */ /* 0x000fe20000000048 */
[-C--:B------:R-:W-:Y:S01]  /*2c70*/  FFMA R8, R37, R10.reuse, R8 ;  /* 0x0000000a25087223 */ /* 0x080fe20000000008 */
[C---:B------:R-:W-:Y:S01]  /*2c80*/  FFMA R57, R38.reuse, R10, R57 ;  /* 0x0000000a26397223 */ /* 0x040fe20000000039 */
[----:B------:R-:W-:Y:S01]  /*2c90*/  FFMA R22, R39, R22, R80 ;  /* 0x0000001627167223 */ /* 0x000fe20000000050 */
[-C--:B------:R-:W-:Y:S01]  /*2ca0*/  FFMA R4, R37, R30.reuse, R4 ;  /* 0x0000001e25047223 */ /* 0x080fe20000000004 */
[CC--:B------:R-:W-:Y:S01]  /*2cb0*/  FFMA R21, R38.reuse, R30.reuse, R21 ;  /* 0x0000001e26157223 */ /* 0x0c0fe20000000015 */
[----:B------:R-:W-:Y:S01]  /*2cc0*/  FFMA R28, R39, R30, R28 ;  /* 0x0000001e271c7223 */ /* 0x000fe2000000001c */
        /* <DEDUP_REMOVED lines=8> */
[C---:B--2---:R-:W-:Y:S01]  /*2d50*/  FFMA R36, R15.reuse, R89, R53 ;  /* 0x000000590f247223 */ /* 0x044fe20000000035 */
[----:B------:R-:W-:Y:S01]  /*2d60*/  FFMA R69, R24, R31, R74 ;  /* 0x0000001f18457223 */ /* 0x000fe2000000004a */
[C---:B------:R-:W-:Y:S01]  /*2d70*/  FFMA R52, R15.reuse, R25, R52 ;  /* 0x000000190f347223 */ /* 0x040fe20000000034 */
[C---:B------:R-:W-:Y:S01]  /*2d80*/  FFMA R39, R15.reuse, R26, R98 ;  /* 0x0000001a0f277223 */ /* 0x040fe20000000062 */
        /* <DEDUP_REMOVED lines=9> */
[C---:B------:R-:W-:Y:S01]  /*2e20*/  FFMA R63, R25.reuse, R11, R96 ;  /* 0x0000000b193f7223 */ /* 0x040fe20000000060 */
[C---:B------:R-:W-:Y:S01]  /*2e30*/  FFMA R67, R25.reuse, R23, R92 ;  /* 0x0000001719437223 */ /* 0x040fe2000000005c */
[----:B------:R-:W-:Y:S01]  /*2e40*/  FFMA R71, R25, R31, R68 ;  /* 0x0000001f19477223 */ /* 0x000fe20000000044 */
[C---:B------:R-:W-:Y:S01]  /*2e50*/  FFMA R99, R26.reuse, R19, R100 ;  /* 0x000000131a637223 */ /* 0x040fe20000000064 */
[C---:B------:R-:W-:Y:S01]  /*2e60*/  FFMA R87, R26.reuse, R11, R94 ;  /* 0x0000000b1a577223 */ /* 0x040fe2000000005e */
[C---:B------:R-:W-:Y:S01]  /*2e70*/  FFMA R73, R26.reuse, R23, R84 ;  /* 0x000000171a497223 */ /* 0x040fe20000000054 */
[----:B------:R-:W-:Y:S01]  /*2e80*/  FFMA R75, R26, R31, R70 ;  /* 0x0000001f1a4b7223 */ /* 0x000fe20000000046 */
[----:B------:R-:W-:Y:S01]  /*2e90*/  FFMA R14, R27, R19, R106 ;  /* 0x000000131b0e7223 */ /* 0x000fe2000000006a */
[-C--:B------:R-:W-:Y:S01]  /*2ea0*/  FFMA R97, R88, R47.reuse, R97 ;  /* 0x0000002f58617223 */ /* 0x080fe20000000061 */
[-C--:B------:R-:W-:Y:S01]  /*2eb0*/  FFMA R95, R90, R47.reuse, R101 ;  /* 0x0000002f5a5f7223 */ /* 0x080fe20000000065 */
[C---:B------:R-:W-:Y:S01]  /*2ec0*/  FFMA R74, R91.reuse, R47, R86 ;  /* 0x0000002f5b4a7223 */ /* 0x040fe20000000056 */
[C---:B------:R-:W-:Y:S01]  /*2ed0*/  FFMA R15, R88.reuse, R19, R45 ;  /* 0x00000013580f7223 */ /* 0x040fe2000000002d */
[CC--:B------:R-:W-:Y:S01]  /*2ee0*/  FFMA R111, R88.reuse, R11.reuse, R111 ;  /* 0x0000000b586f7223 */ /* 0x0c0fe2000000006f */
[----:B------:R-:W-:Y:S01]  /*2ef0*/  FFMA R62, R91, R11, R66 ;  /* 0x0000000b5b3e7223 */ /* 0x000fe20000000042 */
[C---:B------:R-:W-:Y:S01]  /*2f00*/  FFMA R103, R88.reuse, R23, R103 ;  /* 0x0000001758677223 */ /* 0x040fe20000000067 */
[C---:B------:R-:W-:Y:S01]  /*2f10*/  FFMA R105, R88.reuse, R31, R105 ;  /* 0x0000001f58697223 */ /* 0x040fe20000000069 */
        /* <DEDUP_REMOVED lines=16> */
[-C--:B------:R-:W-:Y:S01]  /*3020*/  FFMA R16, R89, R19.reuse, R16 ;  /* 0x0000001359107223 */ /* 0x080fe20000000010 */
[CC--:B------:R-:W-:Y:S01]  /*3030*/  FFMA R109, R90.reuse, R19.reuse, R83 ;  /* 0x000000135a6d7223 */ /* 0x0c0fe20000000053 */
[----:B------:R-:W-:Y:S01]  /*3040*/  FFMA R34, R91, R19, R46 ;  /* 0x000000135b227223 */ /* 0x000fe2000000002e */
[CC--:B------:R-:W-:Y:S01]  /*3050*/  FFMA R60, R89.reuse, R11.reuse, R8 ;  /* 0x0000000b593c7223 */ /* 0x0c0fe20000000008 */
[C---:B------:R-:W-:Y:S01]  /*3060*/  FFMA R101, R90.reuse, R11, R57 ;  /* 0x0000000b5a657223 */ /* 0x040fe20000000039 */
[-C--:B------:R-:W-:Y:S01]  /*3070*/  FFMA R66, R89, R23.reuse, R20 ;  /* 0x0000001759427223 */ /* 0x080fe20000000014 */
[CC--:B------:R-:W-:Y:S01]  /*3080*/  FFMA R113, R90.reuse, R23.reuse, R113 ;  /* 0x000000175a717223 */ /* 0x0c0fe20000000071 */
        /* <DEDUP_REMOVED lines=11> */
[----:B------:R-:W-:Y:S06]  /*3140*/  BAR.SYNC.DEFER_BLOCKING 0x0 ;  /* 0x0000000000007b1d */ /* 0x000fec0000010000 */
[----:B------:R-:W-:Y:S05]  /*3150*/  BRA.U !UP0, `(.L_x_10) ;  /* 0xffffffd108ec7547 */ /* 0x000fea000b83ffff */
.L_x_0:
[----:B------:R-:W-:Y:S01]  /*3160*/  S2UR UR5, SR_CTAID.Y ;  /* 0x00000000000579c3 */ /* 0x000fe20000002600 */
[----:B------:R-:W1:Y:S01]  /*3170*/  LDCU UR13, c[0x0][0x384] ;  /* 0x00007080ff0d77ac */ /* 0x000e620008000800 */
[----:B------:R-:W-:Y:S02]  /*3180*/  SHF.R.U32.HI R2, RZ, 0x1, R0 ;  /* 0x00000001ff027819 */ /* 0x000fe40000011600 */
[----:B------:R-:W-:Y:S01]  /*3190*/  SHF.L.U32 R0, R0, 0x3, RZ ;  /* 0x0000000300007819 */ /* 0x000fe200000006ff */
[----:B------:R-:W2:Y:S01]  /*31a0*/  LDCU.64 UR8, c[0x0][0x3a8] ;  /* 0x00007500ff0877ac */ /* 0x000ea20008000a00 */
[----:B------:R-:W-:Y:S02]  /*31b0*/  LOP3.LUT R2, R2, 0x1f8, RZ, 0xc0, !PT ;  /* 0x000001f802027812 */ /* 0x000fe400078ec0ff */
[----:B------:R-:W3:Y:S01]  /*31c0*/  S2UR UR6, SR_CTAID.X ;  /* 0x00000000000679c3 */ /* 0x000ee20000002500 */
[----:B------:R-:W-:Y:S01]  /*31d0*/  LOP3.LUT R3, R0, 0x78, RZ, 0xc0, !PT ;  /* 0x0000007800037812 */ /* 0x000fe200078ec0ff */
[----:B------:R-:W4:Y:S01]  /*31e0*/  LDCU UR7, c[0x0][0x3a0] ;  /* 0x00007400ff0777ac */ /* 0x000f220008000800 */
[----:B------:R-:W5:Y:S03]  /*31f0*/  LDCU UR12, c[0x0][0x38c] ;  /* 0x00007180ff0c77ac */ /* 0x000f660008000800 */
[----:B-1----:R-:W-:Y:S01]  /*3200*/  IMAD R2, R2, UR13, R3 ;  /* 0x0000000d02027c24 */ /* 0x002fe2000f8e0203 */
[----:B---3--:R-:W-:-:S04]  /*3210*/  UIMAD UR5, UR5, UR13, UR6 ;  /* 0x0000000d050572a4 */ /* 0x008fc8000f8e0206 */
[----:B------:R-:W-:-:S04]  /*3220*/  USHF.L.U32 UR5, UR5, 0x7, URZ ;  /* 0x0000000705057899 */ /* 0x000fc800080006ff */
[----:B------:R-:W-:Y:S02]  /*3230*/  USHF.R.S32.HI UR6, URZ, 0x1f, UR5 ;  /* 0x0000001fff067899 */ /* 0x000fe40008011405 */
[----:B------:R-:W-:-:S04]  /*3240*/  IADD3 R0, P0, PT, R2, UR5, RZ ;  /* 0x0000000502007c10 */ /* 0x000fc8000ff1e0ff */
[----:B------:R-:W-:Y:S02]  /*3250*/  LEA.HI.X.SX32 R3, R2, UR6, 0x1, P0 ;  /* 0x0000000602037c11 */ /* 0x000fe400080f0eff */
[----:B--2---:R-:W-:-:S04]  /*3260*/  LEA R4, P0, R0, UR8, 0x2 ;  /* 0x0000000800047c11 */ /* 0x004fc8000f8010ff */
[----:B------:R-:W-:-:S05]  /*3270*/  LEA.HI.X R5, R0, UR9, R3, 0x2, P0 ;  /* 0x0000000900057c11 */ /* 0x000fca00080f1403 */
[----:B0-----:R-:W4:Y:S04]  /*3280*/  LDG.E R0, desc[UR10][R4.64] ;  /* 0x0000000a04007981 */ /* 0x001f28000c1e1900 */
[----:B------:R-:W2:Y:S04]  /*3290*/  LDG.E R3, desc[UR10][R4.64+0x4] ;  /* 0x0000040a04037981 */ /* 0x000ea8000c1e1900 */
[----:B------:R-:W3:Y:S04]  /*32a0*/  LDG.E R6, desc[UR10][R4.64+0x8] ;  /* 0x0000080a04067981 */ /* 0x000ee8000c1e1900 */
[----:B------:R-:W5:Y:S04]  /*32b0*/  LDG.E R19, desc[UR10][R4.64+0x10] ;  /* 0x0000100a04137981 */ /* 0x000f68000c1e1900 */
[----:B------:R-:W5:Y:S04]  /*32c0*/  LDG.E R21, desc[UR10][R4.64+0x18] ;  /* 0x0000180a04157981 */ /* 0x000f68000c1e1900 */
[----:B------:R-:W5:Y:S04]  /*32d0*/  LDG.E R8, desc[UR10][R4.64+0xc] ;  /* 0x00000c0a04087981 */ /* 0x000f68000c1e1900 */
[----:B------:R-:W5:Y:S04]  /*32e0*/  LDG.E R20, desc[UR10][R4.64+0x14] ;  /* 0x0000140a04147981 */ /* 0x000f68000c1e1900 */
[----:B------:R-:W5:Y:S01]  /*32f0*/  LDG.E R22, desc[UR10][R4.64+0x1c] ;  /* 0x00001c0a04167981 */ /* 0x000f62000c1e1900 */
[----:B------:R-:W-:-:S04]  /*3300*/  IADD3 R23, PT, PT, R2, UR13, RZ ;  /* 0x0000000d02177c10 */ /* 0x000fc8000fffe0ff */
[----:B------:R-:W-:-:S04]  /*3310*/  IADD3 R11, P0, PT, R23, UR5, RZ ;  /* 0x00000005170b7c10 */ /* 0x000fc8000ff1e0ff */
[----:B------:R-:W-:Y:S02]  /*3320*/  LEA.HI.X.SX32 R24, R23, UR6, 0x1, P0 ;  /* 0x0000000617187c11 */ /* 0x000fe400080f0eff */
[----:B------:R-:W-:Y:S01]  /*3330*/  LEA R2, P0, R11, UR8, 0x2 ;  /* 0x000000080b027c11 */ /* 0x000fe2000f8010ff */
[----:B----4-:R-:W-:Y:S01]  /*3340*/  FMUL R0, R0, UR7 ;  /* 0x0000000700007c20 */ /* 0x010fe20008400000 */
[----:B--2---:R-:W-:Y:S01]  /*3350*/  FMUL R3, R3, UR7 ;  /* 0x0000000703037c20 */ /* 0x004fe20008400000 */
[----:B---3--:R-:W-:Y:S02]  /*3360*/  FMUL R6, R6, UR7 ;  /* 0x0000000706067c20 */ /* 0x008fe40008400000 */
[----:B-----5:R-:W-:Y:S01]  /*3370*/  FFMA R17, R17, UR12, R0 ;  /* 0x0000000c11117c23 */ /* 0x020fe20008000000 */
[----:B------:R-:W-:Y:S01]  /*3380*/  FFMA R7, R52, UR12, R3 ;  /* 0x0000000c34077c23 */ /* 0x000fe20008000003 */
[----:B------:R-:W-:Y:S01]  /*3390*/  LEA.HI.X R3, R11, UR9, R24, 0x2, P0 ;  /* 0x000000090b037c11 */ /* 0x000fe200080f1418 */
[----:B------:R-:W-:Y:S01]  /*33a0*/  FFMA R39, R39, UR12, R6 ;  /* 0x0000000c27277c23 */ /* 0x000fe20008000006 */
[----:B------:R-:W-:Y:S01]  /*33b0*/  FMUL R0, R19, UR7 ;  /* 0x0000000713007c20 */ /* 0x000fe20008400000 */
[----:B------:R-:W-:Y:S01]  /*33c0*/  FMUL R6, R21, UR7 ;  /* 0x0000000715067c20 */ /* 0x000fe20008400000 */
[----:B------:R-:W-:Y:S01]  /*33d0*/  FMUL R11, R8, UR7 ;  /* 0x00000007080b7c20 */ /* 0x000fe20008400000 */
[----:B------:R-:W-:Y:S01]  /*33e0*/  FMUL R19, R20, UR7 ;  /* 0x0000000714137c20 */ /* 0x000fe20008400000 */
[----:B------:R-:W-:-:S02]  /*33f0*/  FMUL R21, R22, UR7 ;  /* 0x0000000716157c20 */ /* 0x000fc40008400000 */
[----:B------:R-:W-:Y:S01]  /*3400*/  FFMA R11, R10, UR12, R11 ;  /* 0x0000000c0a0b7c23 */ /* 0x000fe2000800000b */
[----:B------:R-:W-:Y:S01]  /*3410*/  FFMA R123, R123, UR12, R0 ;  /* 0x0000000c7b7b7c23 */ /* 0x000fe20008000000 */
[----:B------:R-:W-:Y:S01]  /*3420*/  FFMA R19, R36, UR12, R19 ;  /* 0x0000000c24137c23 */ /* 0x000fe20008000013 */
[----:B------:R-:W-:Y:S01]  /*3430*/  FFMA R53, R53, UR12, R6 ;  /* 0x0000000c35357c23 */ /* 0x000fe20008000006 */
[----:B------:R-:W-:Y:S01]  /*3440*/  FFMA R21, R54, UR12, R21 ;  /* 0x0000000c36157c23 */ /* 0x000fe20008000015 */
[----:B------:R-:W-:Y:S04]  /*3450*/  STG.E desc[UR10][R4.64], R17 ;  /* 0x0000001104007986 */ /* 0x000fe8000c10190a */
[----:B------:R0:W-:Y:S04]  /*3460*/  STG.E desc[UR10][R4.64+0x4], R7 ;  /* 0x0000040704007986 */ /* 0x0001e8000c10190a */
[----:B------:R-:W-:Y:S04]  /*3470*/  STG.E desc[UR10][R4.64+0x8], R39 ;  /* 0x0000082704007986 */ /* 0x000fe8000c10190a */
[----:B------:R1:W-:Y:S04]  /*3480*/  STG.E desc[UR10][R4.64+0xc], R11 ;  /* 0x00000c0b04007986 */ /* 0x0003e8000c10190a */
[----:B------:R-:W-:Y:S04]  /*3490*/  STG.E desc[UR10][R4.64+0x10], R123 ;  /* 0x0000107b04007986 */ /* 0x000fe8000c10190a */
[----:B------:R-:W-:Y:S04]  /*34a0*/  STG.E desc[UR10][R4.64+0x14], R19 ;  /* 0x0000141304007986 */ /* 0x000fe8000c10190a */
[----:B------:R-:W-:Y:S04]  /*34b0*/  STG.E desc[UR10][R4.64+0x18], R53 ;  /* 0x0000183504007986 */ /* 0x000fe8000c10190a */
[----:B------:R2:W-:Y:S04]  /*34c0*/  STG.E desc[UR10][R4.64+0x1c], R21 ;  /* 0x00001c1504007986 */ /* 0x0005e8000c10190a */
[----:B------:R-:W3:Y:S04]  /*34d0*/  LDG.E R0, desc[UR10][R2.64] ;  /* 0x0000000a02007981 */ /* 0x000ee8000c1e1900 */
[----:B0-----:R-:W4:Y:S04]  /*34e0*/  LDG.E R7, desc[UR10][R2.64+0x8] ;  /* 0x0000080a02077981 */ /* 0x001f28000c1e1900 */
[----:B------:R-:W5:Y:S04]  /*34f0*/  LDG.E R17, desc[UR10][R2.64+0x10] ;  /* 0x0000100a02117981 */ /* 0x000f68000c1e1900 */
[----:B------:R-:W5:Y:S04]  /*3500*/  LDG.E R6, desc[UR10][R2.64+0x4] ;  /* 0x0000040a02067981 */ /* 0x000f68000c1e1900 */
[----:B------:R-:W5:Y:S04]  /*3510*/  LDG.E R10, desc[UR10][R2.64+0xc] ;  /* 0x00000c0a020a7981 */ /* 0x000f68000c1e1900 */
[----:B------:R-:W5:Y:S04]  /*3520*/  LDG.E R20, desc[UR10][R2.64+0x14] ;  /* 0x0000140a02147981 */ /* 0x000f68000c1e1900 */
[----:B------:R-:W5:Y:S04]  /*3530*/  LDG.E R22, desc[UR10][R2.64+0x18] ;  /* 0x0000180a02167981 */ /* 0x000f68000c1e1900 */
[----:B------:R-:W5:Y:S01]  /*3540*/  LDG.E R24, desc[UR10][R2.64+0x1c] ;  /* 0x00001c0a02187981 */ /* 0x000f62000c1e1900 */
[----:B------:R-:W-:-:S04]  /*3550*/  IADD3 R23, PT, PT, R23, UR13, RZ ;  /* 0x0000000d17177c10 */ /* 0x000fc8000fffe0ff */
[----:B-1----:R-:W-:-:S04]  /*3560*/  IADD3 R11, P0, PT, R23, UR5, RZ ;  /* 0x00000005170b7c10 */ /* 0x002fc8000ff1e0ff */
[----:B------:R-:W-:Y:S02]  /*3570*/  LEA.HI.X.SX32 R26, R23, UR6, 0x1, P0 ;  /* 0x00000006171a7c11 */ /* 0x000fe400080f0eff */
[----:B--2---:R-:W-:-:S04]  /*3580*/  LEA R4, P0, R11, UR8, 0x2 ;  /* 0x000000080b047c11 */ /* 0x004fc8000f8010ff */
[----:B------:R-:W-:Y:S01]  /*3590*/  LEA.HI.X R5, R11, UR9, R26, 0x2, P0 ;  /* 0x000000090b057c11 */ /* 0x000fe200080f141a */
[----:B---3--:R-:W-:-:S04]  /*35a0*/  FMUL R0, R0, UR7 ;  /* 0x0000000700007c20 */ /* 0x008fc80008400000 */
[----:B------:R-:W-:Y:S01]  /*35b0*/  FFMA R9, R9, UR12, R0 ;  /* 0x0000000c09097c23 */ /* 0x000fe20008000000 */
[----:B----4-:R-:W-:Y:S01]  /*35c0*/  FMUL R8, R7, UR7 ;  /* 0x0000000707087c20 */ /* 0x010fe20008400000 */
[----:B-----5:R-:W-:Y:S01]  /*35d0*/  FMUL R0, R17, UR7 ;  /* 0x0000000711007c20 */ /* 0x020fe20008400000 */
[----:B------:R-:W-:Y:S01]  /*35e0*/  FMUL R6, R6, UR7 ;  /* 0x0000000706067c20 */ /* 0x000fe20008400000 */
[----:B------:R-:W-:Y:S01]  /*35f0*/  FMUL R7, R10, UR7 ;  /* 0x000000070a077c20 */ /* 0x000fe20008400000 */
[----:B------:R-:W-:Y:S01]  /*3600*/  FMUL R11, R20, UR7 ;  /* 0x00000007140b7c20 */ /* 0x000fe20008400000 */
[----:B------:R-:W-:Y:S01]  /*3610*/  FMUL R22, R22, UR7 ;  /* 0x0000000716167c20 */ /* 0x000fe20008400000 */
[----:B------:R-:W-:Y:S01]  /*3620*/  FMUL R17, R24, UR7 ;  /* 0x0000000718117c20 */ /* 0x000fe20008400000 */
[----:B------:R-:W-:Y:S01]  /*3630*/  FFMA R13, R13, UR12, R6 ;  /* 0x0000000c0d0d7c23 */ /* 0x000fe20008000006 */
[----:B------:R-:W-:Y:S01]  /*3640*/  FFMA R37, R37, UR12, R8 ;  /* 0x0000000c25257c23 */ /* 0x000fe20008000008 */
[----:B------:R-:W-:Y:S01]  /*3650*/  FFMA R7, R12, UR12, R7 ;  /* 0x0000000c0c077c23 */ /* 0x000fe20008000007 */
[----:B------:R-:W-:Y:S01]  /*3660*/  FFMA R97, R97, UR12, R0 ;  /* 0x0000000c61617c23 */ /* 0x000fe20008000000 */
[----:B------:R-:W-:Y:S01]  /*3670*/  FFMA R11, R38, UR12, R11 ;  /* 0x0000000c260b7c23 */ /* 0x000fe2000800000b */
[----:B------:R-:W-:Y:S01]  /*3680*/  FFMA R95, R95, UR12, R22 ;  /* 0x0000000c5f5f7c23 */ /* 0x000fe20008000016 */
[----:B------:R-:W-:Y:S01]  /*3690*/  FFMA R17, R74, UR12, R17 ;  /* 0x0000000c4a117c23 */ /* 0x000fe20008000011 */
[----:B------:R0:W-:Y:S04]  /*36a0*/  STG.E desc[UR10][R2.64], R9 ;  /* 0x0000000902007986 */ /* 0x0001e8000c10190a */
[----:B------:R1:W-:Y:S04]  /*36b0*/  STG.E desc[UR10][R2.64+0x4], R13 ;  /* 0x0000040d02007986 */ /* 0x0003e8000c10190a */
[----:B------:R-:W-:Y:S04]  /*36c0*/  STG.E desc[UR10][R2.64+0x8], R37 ;  /* 0x0000082502007986 */ /* 0x000fe8000c10190a */
[----:B------:R2:W-:Y:S04]  /*36d0*/  STG.E desc[UR10][R2.64+0xc], R7 ;  /* 0x00000c0702007986 */ /* 0x0005e8000c10190a */
[----:B------:R-:W-:Y:S04]  /*36e0*/  STG.E desc[UR10][R2.64+0x10], R97 ;  /* 0x0000106102007986 */ /* 0x000fe8000c10190a */
[----:B------:R-:W-:Y:S04]  /*36f0*/  STG.E desc[UR10][R2.64+0x14], R11 ;  /* 0x0000140b02007986 */ /* 0x000fe8000c10190a */
[----:B------:R-:W-:Y:S04]  /*3700*/  STG.E desc[UR10][R2.64+0x18], R95 ;  /* 0x0000185f02007986 */ /* 0x000fe8000c10190a */
[----:B------:R3:W-:Y:S04]  /*3710*/  STG.E desc[UR10][R2.64+0x1c], R17 ;  /* 0x00001c1102007986 */ /* 0x0007e8000c10190a */
[----:B------:R-:W4:Y:S04]  /*3720*/  LDG.E R0, desc[UR10][R4.64] ;  /* 0x0000000a04007981 */ /* 0x000f28000c1e1900 */
[----:B------:R-:W5:Y:S04]  /*3730*/  LDG.E R6, desc[UR10][R4.64+0x4] ;  /* 0x0000040a04067981 */ /* 0x000f68000c1e1900 */
[----:B------:R-:W5:Y:S04]  /*3740*/  LDG.E R8, desc[UR10][R4.64+0x8] ;  /* 0x0000080a04087981 */ /* 0x000f68000c1e1900 */
[----:B0-----:R-:W5:Y:S04]  /*3750*/  LDG.E R9, desc[UR10][R4.64+0xc] ;  /* 0x00000c0a04097981 */ /* 0x001f68000c1e1900 */
[----:B------:R-:W5:Y:S04]  /*3760*/  LDG.E R10, desc[UR10][R4.64+0x10] ;  /* 0x0000100a040a7981 */ /* 0x000f68000c1e1900 */
[----:B------:R-:W5:Y:S04]  /*3770*/  LDG.E R12, desc[UR10][R4.64+0x14] ;  /* 0x0000140a040c7981 */ /* 0x000f68000c1e1900 */
[----:B-1----:R-:W5:Y:S04]  /*3780*/  LDG.E R13, desc[UR10][R4.64+0x18] ;  /* 0x0000180a040d7981 */ /* 0x002f68000c1e1900 */
[----:B------:R-:W5:Y:S01]  /*3790*/  LDG.E R19, desc[UR10][R4.64+0x1c] ;  /* 0x00001c0a04137981 */ /* 0x000f62000c1e1900 */
[----:B------:R-:W-:-:S04]  /*37a0*/  IADD3 R23, PT, PT, R23, UR13, RZ ;  /* 0x0000000d17177c10 */ /* 0x000fc8000fffe0ff */
[----:B--2---:R-:W-:-:S04]  /*37b0*/  IADD3 R7, P0, PT, R23, UR5, RZ ;  /* 0x0000000517077c10 */ /* 0x004fc8000ff1e0ff */
[----:B------:R-:W-:Y:S02]  /*37c0*/  LEA.HI.X.SX32 R20, R23, UR6, 0x1, P0 ;  /* 0x0000000617147c11 */ /* 0x000fe400080f0eff */
[----:B---3--:R-:W-:-:S04]  /*37d0*/  LEA R2, P0, R7, UR8, 0x2 ;  /* 0x0000000807027c11 */ /* 0x008fc8000f8010ff */
[----:B------:R-:W-:Y:S01]  /*37e0*/  LEA.HI.X R3, R7, UR9, R20, 0x2, P0 ;  /* 0x0000000907037c11 */ /* 0x000fe200080f1414 */
[----:B----4-:R-:W-:-:S04]  /*37f0*/  FMUL R0, R0, UR7 ;  /* 0x0000000700007c20 */ /* 0x010fc80008400000 */
[----:B------:R-:W-:Y:S01]  /*3800*/  FFMA R33, R33, UR12, R0 ;  /* 0x0000000c21217c23 */ /* 0x000fe20008000000 */
[----:B-----5:R-:W-:Y:S01]  /*3810*/  FMUL R6, R6, UR7 ;  /* 0x0000000706067c20 */ /* 0x020fe20008400000 */
[----:B------:R-:W-:Y:S01]  /*3820*/  FMUL R8, R8, UR7 ;  /* 0x0000000708087c20 */ /* 0x000fe20008400000 */
        /* <DEDUP_REMOVED lines=12> */
[----:B------:R-:W-:Y:S04]  /*38f0*/  STG.E desc[UR10][R4.64], R33 ;  /* 0x0000002104007986 */ /* 0x000fe8000c10190a */
[----:B------:R-:W-:Y:S04]  /*3900*/  STG.E desc[UR10][R4.64+0x4], R85 ;  /* 0x0000045504007986 */ /* 0x000fe8000c10190a */
[----:B------:R-:W-:Y:S04]  /*3910*/  STG.E desc[UR10][R4.64+0x8], R99 ;  /* 0x0000086304007986 */ /* 0x000fe8000c10190a */
[----:B------:R-:W-:Y:S04]  /*3920*/  STG.E desc[UR10][R4.64+0xc], R9 ;  /* 0x00000c0904007986 */ /* 0x000fe8000c10190a */
[----:B------:R-:W-:Y:S04]  /*3930*/  STG.E desc[UR10][R4.64+0x10], R15 ;  /* 0x0000100f04007986 */ /* 0x000fe8000c10190a */
[----:B------:R0:W-:Y:S04]  /*3940*/  STG.E desc[UR10][R4.64+0x14], R7 ;  /* 0x0000140704007986 */ /* 0x0001e8000c10190a */
[----:B------:R-:W-:Y:S04]  /*3950*/  STG.E desc[UR10][R4.64+0x18], R109 ;  /* 0x0000186d04007986 */ /* 0x000fe8000c10190a */
[----:B------:R1:W-:Y:S04]  /*3960*/  STG.E desc[UR10][R4.64+0x1c], R19 ;  /* 0x00001c1304007986 */ /* 0x0003e8000c10190a */
[----:B------:R-:W2:Y:S04]  /*3970*/  LDG.E R0, desc[UR10][R2.64] ;  /* 0x0000000a02007981 */ /* 0x000ea8000c1e1900 */
[----:B------:R-:W3:Y:S04]  /*3980*/  LDG.E R6, desc[UR10][R2.64+0x4] ;  /* 0x0000040a02067981 */ /* 0x000ee8000c1e1900 */
[----:B------:R-:W4:Y:S04]  /*3990*/  LDG.E R11, desc[UR10][R2.64+0x10] ;  /* 0x0000100a020b7981 */ /* 0x000f28000c1e1900 */
[----:B------:R-:W5:Y:S04]  /*39a0*/  LDG.E R8, desc[UR10][R2.64+0x8] ;  /* 0x0000080a02087981 */ /* 0x000f68000c1e1900 */
[----:B------:R-:W5:Y:S04]  /*39b0*/  LDG.E R10, desc[UR10][R2.64+0xc] ;  /* 0x00000c0a020a7981 */ /* 0x000f68000c1e1900 */
[----:B------:R-:W5:Y:S04]  /*39c0*/  LDG.E R12, desc[UR10][R2.64+0x14] ;  /* 0x0000140a020c7981 */ /* 0x000f68000c1e1900 */
[----:B------:R-:W5:Y:S04]  /*39d0*/  LDG.E R13, desc[UR10][R2.64+0x18] ;  /* 0x0000180a020d7981 */ /* 0x000f68000c1e1900 */
[----:B------:R-:W5:Y:S01]  /*39e0*/  LDG.E R14, desc[UR10][R2.64+0x1c] ;  /* 0x00001c0a020e7981 */ /* 0x000f62000c1e1900 */
[----:B------:R-:W-:-:S04]  /*39f0*/  IADD3 R23, PT, PT, R23, UR13, RZ ;  /* 0x0000000d17177c10 */ /* 0x000fc8000fffe0ff */
[----:B0-----:R-:W-:-:S04]  /*3a00*/  IADD3 R7, P0, PT, R23, UR5, RZ ;  /* 0x0000000517077c10 */ /* 0x001fc8000ff1e0ff */
[----:B------:R-:W-:Y:S02]  /*3a10*/  LEA.HI.X.SX32 R16, R23, UR6, 0x1, P0 ;  /* 0x0000000617107c11 */ /* 0x000fe400080f0eff */
[----:B-1----:R-:W-:-:S04]  /*3a20*/  LEA R4, P0, R7, UR8, 0x2 ;  /* 0x0000000807047c11 */ /* 0x002fc8000f8010ff */
[----:B------:R-:W-:Y:S01]  /*3a30*/  LEA.HI.X R5, R7, UR9, R16, 0x2, P0 ;  /* 0x0000000907057c11 */ /* 0x000fe200080f1410 */
[----:B--2---:R-:W-:Y:S01]  /*3a40*/  FMUL R0, R0, UR7 ;  /* 0x0000000700007c20 */ /* 0x004fe20008400000 */
[----:B---3--:R-:W-:-:S03]  /*3a50*/  FMUL R6, R6, UR7 ;  /* 0x0000000706067c20 */ /* 0x008fc60008400000 */
[----:B------:R-:W-:Y:S01]  /*3a60*/  FFMA R61, R61, UR12, R0 ;  /* 0x0000000c3d3d7c23 */ /* 0x000fe20008000000 */
[----:B------:R-:W-:Y:S01]  /*3a70*/  FFMA R63, R63, UR12, R6 ;  /* 0x0000000c3f3f7c23 */ /* 0x000fe20008000006 */
[----:B----4-:R-:W-:Y:S01]  /*3a80*/  FMUL R0, R11, UR7 ;  /* 0x000000070b007c20 */ /* 0x010fe20008400000 */
[----:B-----5:R-:W-:Y:S01]  /*3a90*/  FMUL R8, R8, UR7 ;  /* 0x0000000708087c20 */ /* 0x020fe20008400000 */
        /* <DEDUP_REMOVED lines=13> */
[----:B------:R0:W-:Y:S04]  /*3b70*/  STG.E desc[UR10][R2.64+0xc], R7 ;  /* 0x00000c0702007986 */ /* 0x0001e8000c10190a */
[----:B------:R-:W-:Y:S04]  /*3b80*/  STG.E desc[UR10][R2.64+0x10], R111 ;  /* 0x0000106f02007986 */ /* 0x000fe8000c10190a */
[----:B------:R-:W-:Y:S04]  /*3b90*/  STG.E desc[UR10][R2.64+0x14], R9 ;  /* 0x0000140902007986 */ /* 0x000fe8000c10190a */
        /* <DEDUP_REMOVED lines=16> */
[----:B---3--:R-:W-:Y:S01]  /*3ca0*/  FMUL R6, R6, UR7 ;  /* 0x0000000706067c20 */ /* 0x008fe20008400000 */
        /* <DEDUP_REMOVED lines=19> */
[----:B------:R1:W-:Y:S04]  /*3de0*/  STG.E desc[UR10][R4.64+0x14], R13 ;  /* 0x0000140d04007986 */ /* 0x0003e8000c10190a */
[----:B------:R-:W-:Y:S04]  /*3df0*/  STG.E desc[UR10][R4.64+0x18], R113 ;  /* 0x0000187104007986 */ /* 0x000fe8000c10190a */
[----:B------:R2:W-:Y:S04]  /*3e00*/  STG.E desc[UR10][R4.64+0x1c], R15 ;  /* 0x00001c0f04007986 */ /* 0x0005e8000c10190a */
[----:B------:R-:W3:Y:S04]  /*3e10*/  LDG.E R0, desc[UR10][R2.64] ;  /* 0x0000000a02007981 */ /* 0x000ee8000c1e1900 */
[----:B------:R-:W4:Y:S04]  /*3e20*/  LDG.E R6, desc[UR10][R2.64+0x4] ;  /* 0x0000040a02067981 */ /* 0x000f28000c1e1900 */
[----:B------:R-:W5:Y:S04]  /*3e30*/  LDG.E R8, desc[UR10][R2.64+0x8] ;  /* 0x0000080a02087981 */ /* 0x000f68000c1e1900 */
[----:B------:R-:W5:Y:S04]  /*3e40*/  LDG.E R9, desc[UR10][R2.64+0xc] ;  /* 0x00000c0a02097981 */ /* 0x000f68000c1e1900 */
[----:B------:R-:W5:Y:S04]  /*3e50*/  LDG.E R10, desc[UR10][R2.64+0x10] ;  /* 0x0000100a020a7981 */ /* 0x000f68000c1e1900 */
[----:B------:R-:W5:Y:S04]  /*3e60*/  LDG.E R11, desc[UR10][R2.64+0x14] ;  /* 0x0000140a020b7981 */ /* 0x000f68000c1e1900 */
[----:B0-----:R-:W5:Y:S04]  /*3e70*/  LDG.E R7, desc[UR10][R2.64+0x18] ;  /* 0x0000180a02077981 */ /* 0x001f68000c1e1900 */
[----:B------:R-:W5:Y:S01]  /*3e80*/  LDG.E R12, desc[UR10][R2.64+0x1c] ;  /* 0x00001c0a020c7981 */ /* 0x000f62000c1e1900 */
[----:B------:R-:W-:-:S04]  /*3e90*/  IADD3 R23, PT, PT, R23, UR13, RZ ;  /* 0x0000000d17177c10 */ /* 0x000fc8000fffe0ff */
[----:B-1----:R-:W-:-:S04]  /*3ea0*/  IADD3 R13, P0, PT, R23, UR5, RZ ;  /* 0x00000005170d7c10 */ /* 0x002fc8000ff1e0ff */
[----:B------:R-:W-:Y:S02]  /*3eb0*/  LEA.HI.X.SX32 R14, R23, UR6, 0x1, P0 ;  /* 0x00000006170e7c11 */ /* 0x000fe400080f0eff */
[----:B--2---:R-:W-:-:S04]  /*3ec0*/  LEA R4, P0, R13, UR8, 0x2 ;  /* 0x000000080d047c11 */ /* 0x004fc8000f8010ff */
[----:B------:R-:W-:Y:S01]  /*3ed0*/  LEA.HI.X R5, R13, UR9, R14, 0x2, P0 ;  /* 0x000000090d057c11 */ /* 0x000fe200080f140e */
[----:B---3--:R-:W-:Y:S01]  /*3ee0*/  FMUL R0, R0, UR7 ;  /* 0x0000000700007c20 */ /* 0x008fe20008400000 */
        /* <DEDUP_REMOVED lines=34> */
[----:B-1----:R-:W-:Y:S01]  /*4110*/  LEA R2, P0, R9, UR8, 0x2 ;  /* 0x0000000809027c11 */ /* 0x002fe2000f8010ff */
[----:B--2---:R-:W-:-:S04]  /*4120*/  FMUL R3, R0, UR7 ;  /* 0x0000000700037c20 */ /* 0x004fc80008400000 */
[----:B------:R-:W-:Y:S01]  /*4130*/  FFMA R7, R82, UR12, R3 ;  /* 0x0000000c52077c23 */ /* 0x000fe20008000003 */
        /* <DEDUP_REMOVED lines=16> */
[----:B------:R-:W-:Y:S04]  /*4240*/  STG.E desc[UR10][R4.64+0x4], R93 ;  /* 0x0000045d04007986 */ /* 0x000fe8000c10190a */
[----:B------:R-:W-:Y:S04]  /*4250*/  STG.E desc[UR10][R4.64+0x8], R81 ;  /* 0x0000085104007986 */ /* 0x000fe8000c10190a */
[----:B------:R-:W-:Y:S04]  /*4260*/  STG.E desc[UR10][R4.64+0xc], R9 ;  /* 0x00000c0904007986 */ /* 0x000fe8000c10190a */
[----:B------:R-:W-:Y:S04]  /*4270*/  STG.E desc[UR10][R4.64+0x10], R11 ;  /* 0x0000100b04007986 */ /* 0x000fe8000c10190a */
[----:B------:R-:W-:Y:S04]  /*4280*/  STG.E desc[UR10][R4.64+0x14], R13 ;  /* 0x0000140d04007986 */ /* 0x000fe8000c10190a */
[----:B------:R-:W-:Y:S04]  /*4290*/  STG.E desc[UR10][R4.64+0x18], R15 ;  /* 0x0000180f04007986 */ /* 0x000fe8000c10190a */
[----:B------:R1:W-:Y:S04]  /*42a0*/  STG.E desc[UR10][R4.64+0x1c], R17 ;  /* 0x00001c1104007986 */ /* 0x0003e8000c10190a */
[----:B0-----:R-:W1:Y:S04]  /*42b0*/  LDG.E R7, desc[UR10][R2.64+0x8] ;  /* 0x0000080a02077981 */ /* 0x001e68000c1e1900 */
[----:B------:R-:W2:Y:S04]  /*42c0*/  LDG.E R0, desc[UR10][R2.64] ;  /* 0x0000000a02007981 */ /* 0x000ea8000c1e1900 */
[----:B------:R-:W3:Y:S04]  /*42d0*/  LDG.E R6, desc[UR10][R2.64+0x4] ;  /* 0x0000040a02067981 */ /* 0x000ee8000c1e1900 */
[----:B------:R-:W4:Y:S04]  /*42e0*/  LDG.E R8, desc[UR10][R2.64+0xc] ;  /* 0x00000c0a02087981 */ /* 0x000f28000c1e1900 */
[----:B------:R-:W5:Y:S04]  /*42f0*/  LDG.E R10, desc[UR10][R2.64+0x10] ;  /* 0x0000100a020a7981 */ /* 0x000f68000c1e1900 */
[----:B------:R-:W5:Y:S04]  /*4300*/  LDG.E R12, desc[UR10][R2.64+0x14] ;  /* 0x0000140a020c7981 */ /* 0x000f68000c1e1900 */
[----:B------:R-:W5:Y:S04]  /*4310*/  LDG.E R14, desc[UR10][R2.64+0x18] ;  /* 0x0000180a020e7981 */ /* 0x000f68000c1e1900 */
[----:B------:R-:W5:Y:S01]  /*4320*/  LDG.E R16, desc[UR10][R2.64+0x1c] ;  /* 0x00001c0a02107981 */ /* 0x000f62000c1e1900 */
[----:B-1----:R-:W-:Y:S01]  /*4330*/  FMUL R4, R7, UR7 ;  /* 0x0000000707047c20 */ /* 0x002fe20008400000 */
[----:B--2---:R-:W-:Y:S01]  /*4340*/  FMUL R0, R0, UR7 ;  /* 0x0000000700007c20 */ /* 0x004fe20008400000 */
[----:B---3--:R-:W-:Y:S01]  /*4350*/  FMUL R6, R6, UR7 ;  /* 0x0000000706067c20 */ /* 0x008fe20008400000 */
[----:B----4-:R-:W-:Y:S01]  /*4360*/  FMUL R5, R8, UR7 ;  /* 0x0000000708057c20 */ /* 0x010fe20008400000 */
[----:B-----5:R-:W-:Y:S01]  /*4370*/  FMUL R7, R10, UR7 ;  /* 0x000000070a077c20 */ /* 0x020fe20008400000 */
        /* <DEDUP_REMOVED lines=16> */
[----:B------:R-:W-:Y:S04]  /*4480*/  STG.E desc[UR10][R2.64+0x14], R9 ;  /* 0x0000140902007986 */ /* 0x000fe8000c10190a */
[----:B------:R-:W-:Y:S04]  /*4490*/  STG.E desc[UR10][R2.64+0x18], R11 ;  /* 0x0000180b02007986 */ /* 0x000fe8000c10190a */
[----:B------:R-:W-:Y:S01]  /*44a0*/  STG.E desc[UR10][R2.64+0x1c], R13 ;  /* 0x00001c0d02007986 */ /* 0x000fe2000c10190a */
[----:B------:R-:W-:Y:S05]  /*44b0*/  EXIT ;  /* 0x000000000000794d */ /* 0x000fea0003800000 */
        .weak           $__internal_0_$__cuda_sm20_div_u16
        .type           $__internal_0_$__cuda_sm20_div_u16,@function
        .size           $__internal_0_$__cuda_sm20_div_u16,(.L_x_12 - $__internal_0_$__cuda_sm20_div_u16)
$__internal_0_$__cuda_sm20_div_u16:
[----:B------:R-:W0:Y:S01]  /*44c0*/  I2F.U16 R2, R7 ;  /* 0x0000000700027306 */ /* 0x000e220000101000 */
[----:B------:R-:W-:Y:S01]  /*44d0*/  HFMA2 R3, -RZ, RZ, 15, 0 ;  /* 0x4b800000ff037431 */ /* 0x000fe200000001ff */
[C---:B0-----:R-:W-:Y:S02]  /*44e0*/  FSETP.GEU.AND P1, PT, |R2|.reuse, 1.175494350822287508e-38, PT ;  /* 0x008000000200780b */ /* 0x041fe40003f2e200 */
[----:B------:R-:W-:Y:S02]  /*44f0*/  FSETP.GT.AND P0, PT, |R2|, 8.50705917302346158658e+37, PT ;  /* 0x7e8000000200780b */ /* 0x000fe40003f04200 */
[----:B------:R-:W-:-:S04]  /*4500*/  FSEL R3, R3, 1, !P1 ;  /* 0x3f80000003037808 */ /* 0x000fc80004800000 */
[----:B------:R-:W-:Y:S02]  /*4510*/  FSEL R3, R3, 0.25, !P0 ;  /* 0x3e80000003037808 */ /* 0x000fe40004000000 */
[----:B------:R-:W-:-:S03]  /*4520*/  ISETP.NE.U32.AND P0, PT, R7, RZ, PT ;  /* 0x000000ff0700720c */ /* 0x000fc60003f05070 */
[----:B------:R-:W-:Y:S02]  /*4530*/  FMUL R4, R2, R3 ;  /* 0x0000000302047220 */ /* 0x000fe40000400000 */
[----:B------:R-:W-:Y:S08]  /*4540*/  I2F.U16.RZ R2, UR4 ;  /* 0x0000000400027d06 */ /* 0x000ff0000810d000 */
[----:B------:R-:W0:Y:S02]  /*4550*/  MUFU.RCP R4, R4 ;  /* 0x0000000400047308 */ /* 0x000e240000001000 */
[----:B0-----:R-:W-:-:S05]  /*4560*/  FMUL R3, R3, R4 ;  /* 0x0000000403037220 */ /* 0x001fca0000400000 */
[----:B------:R-:W-:-:S05]  /*4570*/  IADD3 R3, PT, PT, R3, 0x2, RZ ;  /* 0x0000000203037810 */ /* 0x000fca0007ffe0ff */
[----:B------:R-:W-:Y:S01]  /*4580*/  FMUL.RZ R6, R2, R3 ;  /* 0x0000000302067220 */ /* 0x000fe2000040c000 */
[----:B------:R-:W-:Y:S01]  /*4590*/  HFMA2 R3, -RZ, RZ, 0, 0 ;  /* 0x00000000ff037431 */ /* 0x000fe200000001ff */
[----:B------:R-:W-:-:S04]  /*45a0*/  MOV R2, R8 ;  /* 0x0000000800027202 */ /* 0x000fc80000000f00 */
[----:B------:R-:W0:Y:S02]  /*45b0*/  F2I.U32.TRUNC.NTZ R6, R6 ;  /* 0x0000000600067305 */ /* 0x000e24000020f000 */
[----:B0-----:R-:W-:Y:S02]  /*45c0*/  LOP3.LUT R7, R6, 0xffff, RZ, 0xc0, !PT ;  /* 0x0000ffff06077812 */ /* 0x001fe400078ec0ff */
[----:B------:R-:W-:Y:S01]  /*45d0*/  @!P0 MOV R7, 0xffffffff ;  /* 0xffffffff00078802 */ /* 0x000fe20000000f00 */
[----:B------:R-:W-:Y:S06]  /*45e0*/  RET.REL.NODEC R2 `(_Z8sgemm_v4ILi128ELi128ELi8ELi8ELi8EEviiifPfS0_fS0_) ;  /* 0xffffffb802847950 */ /* 0x000fec0003c3ffff */
.L_x_11:
[----:B------:R-:W-:-:S00]  /*45f0*/  BRA `(.L_x_11) ;  /* 0xfffffffc00fc7947 */ /* 0x000fc0000383ffff */
[----:B------:R-:W-:-:S00]  /*4600*/  NOP ;  /* 0x0000000000007918 */ /* 0x000fc00000000000 */
[----:B------:R-:W-:-:S00]  /*4610*/  NOP ;  /* 0x0000000000007918 */ /* 0x000fc00000000000 */
[----:B------:R-:W-:-:S00]  /*4620*/  NOP ;  /* 0x0000000000007918 */ /* 0x000fc00000000000 */
[----:B------:R-:W-:-:S00]  /*4630*/  NOP ;  /* 0x0000000000007918 */ /* 0x000fc00000000000 */
[----:B------:R-:W-:-:S00]  /*4640*/  NOP ;  /* 0x0000000000007918 */ /* 0x000fc00000000000 */
[----:B------:R-:W-:-:S00]  /*4650*/  NOP ;  /* 0x0000000000007918 */ /* 0x000fc00000000000 */
[----:B------:R-:W-:-:S00]  /*4660*/  NOP ;  /* 0x0000000000007918 */ /* 0x000fc00000000000 */
[----:B------:R-:W-:-:S00]  /*4670*/  NOP ;  /* 0x0000000000007918 */ /* 0x000fc00000000000 */
.L_x_12:


//--------------------- .nv.shared._Z8sgemm_v4ILi128ELi128ELi8ELi8ELi8EEviiifPfS0_fS0_ --------------------------
	.section	.nv.shared._Z8sgemm_v4ILi128ELi128ELi8ELi8ELi8EEviiifPfS0_fS0_,"aw",@nobits
	.sectionflags	@""
	.align	4
.nv.shared._Z8sgemm_v4ILi128ELi128ELi8ELi8ELi8EEviiifPfS0_fS0_:
	.zero		9216


//--------------------- .nv.shared.reserved.0     --------------------------
	.section	.nv.shared.reserved.0,"aw",@nobits
	.weak		__nv_reservedSMEM_offset_0_alias
	.size		__nv_reservedSMEM_offset_0_alias, 0, 64
	.other		__nv_reservedSMEM_offset_0_alias,@"STO_CUDA_RESERVED_SHARED STV_DEFAULT"
__nv_reservedSMEM_offset_0_alias:
	.zero		0
	.zero		64


//--------------------- .nv.constant0._Z8sgemm_v4ILi128ELi128ELi8ELi8ELi8EEviiifPfS0_fS0_ --------------------------
	.section	.nv.constant0._Z8sgemm_v4ILi128ELi128ELi8ELi8ELi8EEviiifPfS0_fS0_,"a",@progbits
	.sectionflags	@""
	.align	4
.nv.constant0._Z8sgemm_v4ILi128ELi128ELi8ELi8ELi8EEviiifPfS0_fS0_:
	.zero		944


//--------------------- SYMBOLS --------------------------

	.type		.nv.reservedSmem.offset0,@object
	.size		.nv.reservedSmem.offset0,0x4
	.type		.nv.reservedSmem.cap,@object
	.size		.nv.reservedSmem.cap,0x4
